def attn_fwd(
    Q,
    K,
    V,
    Out,
    Lse,
    sm_scale,
    stride_qz,
    stride_qh,
    stride_qm,
    stride_qk,
    stride_kz,
    stride_kh,
    stride_kn,
    stride_kk,
    stride_vz,
    stride_vh,
    stride_vn,
    stride_vk,
    stride_oz,
    stride_oh,
    stride_om,
    stride_ok,
    seqlen_q,
    seqlen_k,
    BLOCK_M: tl.constexpr,
    BLOCK_N: tl.constexpr,
    HEAD_DIM: tl.constexpr,
    CAUSAL: tl.constexpr,
):
    start_m = tl.program_id(0)
    off_hz = tl.program_id(1)
    q_off = off_hz * stride_qh
    k_off = off_hz * stride_kh
    v_off = off_hz * stride_vh
    offs_m = start_m * BLOCK_M + tl.arange(0, BLOCK_M)
    offs_d = tl.arange(0, HEAD_DIM)
    offs_n = tl.arange(0, BLOCK_N)
    q_ptrs = Q + q_off + offs_m[:, None] * stride_qm + offs_d[None, :] * stride_qk
    k_ptrs = K + k_off + offs_d[:, None] * stride_kk + offs_n[None, :] * stride_kn
    v_ptrs = V + v_off + offs_n[:, None] * stride_vn + offs_d[None, :] * stride_vk
    m_i = tl.full([BLOCK_M], float("-inf"), dtype=tl.float32)
    l_i = tl.zeros([BLOCK_M], dtype=tl.float32) + 1.0
    acc = tl.zeros([BLOCK_M, HEAD_DIM], dtype=tl.float32)
    q = tl.load(q_ptrs)
    acc, l_i, m_i = _attn_fwd_inner(
        acc,
        l_i,
        m_i,
        q,
        k_ptrs,
        v_ptrs,
        sm_scale,
        stride_kn,
        stride_vn,
        start_m,
        seqlen_k,
        BLOCK_M,
        BLOCK_N,
        HEAD_DIM,
        CAUSAL,
    )
    acc = acc / l_i[:, None]
    lse = m_i + tl.math.log2(l_i) / 1.4426950408889634
    o_ptrs = (
        Out
        + off_hz * stride_oh
        + offs_m[:, None] * stride_om
        + offs_d[None, :] * stride_ok
    )
    tl.store(o_ptrs, acc.to(Out.dtype.element_ty))
    tl.store(Lse + off_hz * seqlen_q + offs_m, lse)

# config = {"BLOCK_M": 256, "BLOCK_N": 64, "HEAD_DIM": 64, "arch": "sm_90", "causal": false, "dtype": "fp8e4m3", "num_stages": 2, "num_warps": 8}
# arch = sm_90


// ===== COMPILED SASS (sm_90a) =====

	.target	sm_90a

	.elftype	@"ET_EXEC"


//--------------------- .note.nv.tkinfo           --------------------------
	.section	.note.nv.tkinfo,"",@"SHT_NOTE"
	.sectionflags	@"SHF_NOTE_NV_TKINFO"
	.tkinfo
        /*0018*/ 	.word	0x00000002
        /*0030*/ 	.string	""
        /*0030*/ 	.string	"ptxas"
        /*0030*/ 	.string	"Cuda compilation tools, release 13.0, V13.0.88"
        /*0030*/ 	.string	"Build cuda_13.0.r13.0/compiler.36424714_0"
        /*0030*/ 	.string	"-v  -suppress-debug-info  -lineinfo  -arch sm_90a "



//--------------------- .note.nv.cuinfo           --------------------------
	.section	.note.nv.cuinfo,"",@"SHT_NOTE"
	.sectionflags	@"SHF_NOTE_NV_CUINFO"
        /*0018*/ 	.short	0x0002
        /*001a*/ 	.short	0x005a
        /*001c*/ 	.short	0x0082
	.zero		2


//--------------------- .nv.info                  --------------------------
	.section	.nv.info,"",@"SHT_CUDA_INFO"
	.align	4


	//----- nvinfo : EIATTR_REGCOUNT
	.align		4
        /*0000*/ 	.byte	0x04, 0x2f
        /*0002*/ 	.short	(.L_2 - .L_1)
	.align		4
.L_1:
        /*0004*/ 	.word	index@(attn_fwd)
        /*0008*/ 	.word	0x000000fe


	//----- nvinfo : EIATTR_FRAME_SIZE
	.align		4
.L_2:
        /*000c*/ 	.byte	0x04, 0x11
        /*000e*/ 	.short	(.L_4 - .L_3)
	.align		4
.L_3:
        /*0010*/ 	.word	index@(attn_fwd)
        /*0014*/ 	.word	0x00000000


	//----- nvinfo : EIATTR_MIN_STACK_SIZE
	.align		4
.L_4:
        /*0018*/ 	.byte	0x04, 0x12
        /*001a*/ 	.short	(.L_6 - .L_5)
	.align		4
.L_5:
        /*001c*/ 	.word	index@(attn_fwd)
        /*0020*/ 	.word	0x00000000
.L_6:


//--------------------- .nv.compat                --------------------------
	.section	.nv.compat,"",@"SHT_CUDA_COMPAT_INFO"
	.align	4
        /*0000*/ 	.byte	0x02, 0x09, 0x01, 0x00, 0x02, 0x02, 0x04, 0x00, 0x02, 0x05, 0x05, 0x00, 0x03, 0x07, 0x01, 0x01
        /*0010*/ 	.byte	0x02, 0x03, 0x00, 0x00, 0x02, 0x06, 0x01, 0x00, 0x04, 0x0b, 0x08, 0x00, 0x00, 0x00, 0x00, 0x00
        /*0020*/ 	.byte	0x00, 0x00, 0x00, 0x00


//--------------------- .nv.info.attn_fwd         --------------------------
	.section	.nv.info.attn_fwd,"",@"SHT_CUDA_INFO"
	.sectionflags	@""
	.align	4


	//----- nvinfo : EIATTR_CUDA_API_VERSION
	.align		4
        /*0000*/ 	.byte	0x04, 0x37
        /*0002*/ 	.short	(.L_8 - .L_7)
.L_7:
        /*0004*/ 	.word	0x00000082


	//----- nvinfo : EIATTR_KPARAM_INFO
	.align		4
.L_8:
        /*0008*/ 	.byte	0x04, 0x17
        /*000a*/ 	.short	(.L_10 - .L_9)
.L_9:
        /*000c*/ 	.word	0x00000000
        /*0010*/ 	.short	0x0019
        /*0012*/ 	.short	0x0080
        /*0014*/ 	.byte	0x00, 0xf4, 0x21, 0x00


	//----- nvinfo : EIATTR_KPARAM_INFO
	.align		4
.L_10:
        /*0018*/ 	.byte	0x04, 0x17
        /*001a*/ 	.short	(.L_12 - .L_11)
.L_11:
        /*001c*/ 	.word	0x00000000
        /*0020*/ 	.short	0x0018
        /*0022*/ 	.short	0x0078
        /*0024*/ 	.byte	0x00, 0xf4, 0x21, 0x00


	//----- nvinfo : EIATTR_KPARAM_INFO
	.align		4
.L_12:
        /*0028*/ 	.byte	0x04, 0x17
        /*002a*/ 	.short	(.L_14 - .L_13)
.L_13:
        /*002c*/ 	.word	0x00000000
        /*0030*/ 	.short	0x0017
        /*0032*/ 	.short	0x0070
        /*0034*/ 	.byte	0x00, 0xf0, 0x11, 0x00


	//----- nvinfo : EIATTR_KPARAM_INFO
	.align		4
.L_14:
        /*0038*/ 	.byte	0x04, 0x17
        /*003a*/ 	.short	(.L_16 - .L_15)
.L_15:
        /*003c*/ 	.word	0x00000000
        /*0040*/ 	.short	0x0016
        /*0042*/ 	.short	0x006c
        /*0044*/ 	.byte	0x00, 0xf0, 0x11, 0x00


	//----- nvinfo : EIATTR_KPARAM_INFO
	.align		4
.L_16:
        /*0048*/ 	.byte	0x04, 0x17
        /*004a*/ 	.short	(.L_18 - .L_17)
.L_17:
        /*004c*/ 	.word	0x00000000
        /*0050*/ 	.short	0x0015
        /*0052*/ 	.short	0x0068
        /*0054*/ 	.byte	0x00, 0xf0, 0x11, 0x00


	//----- nvinfo : EIATTR_KPARAM_INFO
	.align		4
.L_18:
        /*0058*/ 	.byte	0x04, 0x17
        /*005a*/ 	.short	(.L_20 - .L_19)
.L_19:
        /*005c*/ 	.word	0x00000000
        /*0060*/ 	.short	0x0014
        /*0062*/ 	.short	0x0064
        /*0064*/ 	.byte	0x00, 0xf0, 0x11, 0x00


	//----- nvinfo : EIATTR_KPARAM_INFO
	.align		4
.L_20:
        /*0068*/ 	.byte	0x04, 0x17
        /*006a*/ 	.short	(.L_22 - .L_21)
.L_21:
        /*006c*/ 	.word	0x00000000
        /*0070*/ 	.short	0x0013
        /*0072*/ 	.short	0x0060
        /*0074*/ 	.byte	0x00, 0xf0, 0x11, 0x00


	//----- nvinfo : EIATTR_KPARAM_INFO
	.align		4
.L_22:
        /*0078*/ 	.byte	0x04, 0x17
        /*007a*/ 	.short	(.L_24 - .L_23)
.L_23:
        /*007c*/ 	.word	0x00000000
        /*0080*/ 	.short	0x0012
        /*0082*/ 	.short	0x005c
        /*0084*/ 	.byte	0x00, 0xf0, 0x11, 0x00


	//----- nvinfo : EIATTR_KPARAM_INFO
	.align		4
.L_24:
        /*0088*/ 	.byte	0x04, 0x17
        /*008a*/ 	.short	(.L_26 - .L_25)
.L_25:
        /*008c*/ 	.word	0x00000000
        /*0090*/ 	.short	0x0011
        /*0092*/ 	.short	0x0058
        /*0094*/ 	.byte	0x00, 0xf0, 0x11, 0x00


	//----- nvinfo : EIATTR_KPARAM_INFO
	.align		4
.L_26:
        /*0098*/ 	.byte	0x04, 0x17
        /*009a*/ 	.short	(.L_28 - .L_27)
.L_27:
        /*009c*/ 	.word	0x00000000
        /*00a0*/ 	.short	0x0010
        /*00a2*/ 	.short	0x0054
        /*00a4*/ 	.byte	0x00, 0xf0, 0x11, 0x00


	//----- nvinfo : EIATTR_KPARAM_INFO
	.align		4
.L_28:
        /*00a8*/ 	.byte	0x04, 0x17
        /*00aa*/ 	.short	(.L_30 - .L_29)
.L_29:
        /*00ac*/ 	.word	0x00000000
        /*00b0*/ 	.short	0x000f
        /*00b2*/ 	.short	0x0050
        /*00b4*/ 	.byte	0x00, 0xf0, 0x11, 0x00


	//----- nvinfo : EIATTR_KPARAM_INFO
	.align		4
.L_30:
        /*00b8*/ 	.byte	0x04, 0x17
        /*00ba*/ 	.short	(.L_32 - .L_31)
.L_31:
        /*00bc*/ 	.word	0x00000000
        /*00c0*/ 	.short	0x000e
        /*00c2*/ 	.short	0x004c
        /*00c4*/ 	.byte	0x00, 0xf0, 0x11, 0x00


	//----- nvinfo : EIATTR_KPARAM_INFO
	.align		4
.L_32:
        /*00c8*/ 	.byte	0x04, 0x17
        /*00ca*/ 	.short	(.L_34 - .L_33)
.L_33:
        /*00cc*/ 	.word	0x00000000
        /*00d0*/ 	.short	0x000d
        /*00d2*/ 	.short	0x0048
        /*00d4*/ 	.byte	0x00, 0xf0, 0x11, 0x00


	//----- nvinfo : EIATTR_KPARAM_INFO
	.align		4
.L_34:
        /*00d8*/ 	.byte	0x04, 0x17
        /*00da*/ 	.short	(.L_36 - .L_35)
.L_35:
        /*00dc*/ 	.word	0x00000000
        /*00e0*/ 	.short	0x000c
        /*00e2*/ 	.short	0x0044
        /*00e4*/ 	.byte	0x00, 0xf0, 0x11, 0x00


	//----- nvinfo : EIATTR_KPARAM_INFO
	.align		4
.L_36:
        /*00e8*/ 	.byte	0x04, 0x17
        /*00ea*/ 	.short	(.L_38 - .L_37)
.L_37:
        /*00ec*/ 	.word	0x00000000
        /*00f0*/ 	.short	0x000b
        /*00f2*/ 	.short	0x0040
        /*00f4*/ 	.byte	0x00, 0xf0, 0x11, 0x00


	//----- nvinfo : EIATTR_KPARAM_INFO
	.align		4
.L_38:
        /*00f8*/ 	.byte	0x04, 0x17
        /*00fa*/ 	.short	(.L_40 - .L_39)
.L_39:
        /*00fc*/ 	.word	0x00000000
        /*0100*/ 	.short	0x000a
        /*0102*/ 	.short	0x003c
        /*0104*/ 	.byte	0x00, 0xf0, 0x11, 0x00


	//----- nvinfo : EIATTR_KPARAM_INFO
	.align		4
.L_40:
        /*0108*/ 	.byte	0x04, 0x17
        /*010a*/ 	.short	(.L_42 - .L_41)
.L_41:
        /*010c*/ 	.word	0x00000000
        /*0110*/ 	.short	0x0009
        /*0112*/ 	.short	0x0038
        /*0114*/ 	.byte	0x00, 0xf0, 0x11, 0x00


	//----- nvinfo : EIATTR_KPARAM_INFO
	.align		4
.L_42:
        /*0118*/ 	.byte	0x04, 0x17
        /*011a*/ 	.short	(.L_44 - .L_43)
.L_43:
        /*011c*/ 	.word	0x00000000
        /*0120*/ 	.short	0x0008
        /*0122*/ 	.short	0x0034
        /*0124*/ 	.byte	0x00, 0xf0, 0x11, 0x00


	//----- nvinfo : EIATTR_KPARAM_INFO
	.align		4
.L_44:
        /*0128*/ 	.byte	0x04, 0x17
        /*012a*/ 	.short	(.L_46 - .L_45)
.L_45:
        /*012c*/ 	.word	0x00000000
        /*0130*/ 	.short	0x0007
        /*0132*/ 	.short	0x0030
        /*0134*/ 	.byte	0x00, 0xf0, 0x11, 0x00


	//----- nvinfo : EIATTR_KPARAM_INFO
	.align		4
.L_46:
        /*0138*/ 	.byte	0x04, 0x17
        /*013a*/ 	.short	(.L_48 - .L_47)
.L_47:
        /*013c*/ 	.word	0x00000000
        /*0140*/ 	.short	0x0006
        /*0142*/ 	.short	0x002c
        /*0144*/ 	.byte	0x00, 0xf0, 0x11, 0x00


	//----- nvinfo : EIATTR_KPARAM_INFO
	.align		4
.L_48:
        /*0148*/ 	.byte	0x04, 0x17
        /*014a*/ 	.short	(.L_50 - .L_49)
.L_49:
        /*014c*/ 	.word	0x00000000
        /*0150*/ 	.short	0x0005
        /*0152*/ 	.short	0x0028
        /*0154*/ 	.byte	0x00, 0xf0, 0x11, 0x00


	//----- nvinfo : EIATTR_KPARAM_INFO
	.align		4
.L_50:
        /*0158*/ 	.byte	0x04, 0x17
        /*015a*/ 	.short	(.L_52 - .L_51)
.L_51:
        /*015c*/ 	.word	0x00000000
        /*0160*/ 	.short	0x0004
        /*0162*/ 	.short	0x0020
        /*0164*/ 	.byte	0x00, 0xf4, 0x21, 0x00


	//----- nvinfo : EIATTR_KPARAM_INFO
	.align		4
.L_52:
        /*0168*/ 	.byte	0x04, 0x17
        /*016a*/ 	.short	(.L_54 - .L_53)
.L_53:
        /*016c*/ 	.word	0x00000000
        /*0170*/ 	.short	0x0003
        /*0172*/ 	.short	0x0018
        /*0174*/ 	.byte	0x00, 0xf4, 0x21, 0x00


	//----- nvinfo : EIATTR_KPARAM_INFO
	.align		4
.L_54:
        /*0178*/ 	.byte	0x04, 0x17
        /*017a*/ 	.short	(.L_56 - .L_55)
.L_55:
        /*017c*/ 	.word	0x00000000
        /*0180*/ 	.short	0x0002
        /*0182*/ 	.short	0x0010
        /*0184*/ 	.byte	0x00, 0xf4, 0x21, 0x00


	//----- nvinfo : EIATTR_KPARAM_INFO
	.align		4
.L_56:
        /*0188*/ 	.byte	0x04, 0x17
        /*018a*/ 	.short	(.L_58 - .L_57)
.L_57:
        /*018c*/ 	.word	0x00000000
        /*0190*/ 	.short	0x0001
        /*0192*/ 	.short	0x0008
        /*0194*/ 	.byte	0x00, 0xf4, 0x21, 0x00


	//----- nvinfo : EIATTR_KPARAM_INFO
	.align		4
.L_58:
        /*0198*/ 	.byte	0x04, 0x17
        /*019a*/ 	.short	(.L_60 - .L_59)
.L_59:
        /*019c*/ 	.word	0x00000000
        /*01a0*/ 	.short	0x0000
        /*01a2*/ 	.short	0x0000
        /*01a4*/ 	.byte	0x00, 0xf4, 0x21, 0x00


	//----- nvinfo : EIATTR_SPARSE_MMA_MASK
	.align		4
.L_60:
        /*01a8*/ 	.byte	0x03, 0x50
        /*01aa*/ 	.short	0x0000


	//----- nvinfo : EIATTR_MAXREG_COUNT
	.align		4
        /*01ac*/ 	.byte	0x03, 0x1b
        /*01ae*/ 	.short	0x00ff


	//----- nvinfo : EIATTR_NUM_BARRIERS
	.align		4
        /*01b0*/ 	.byte	0x02, 0x4c
        /*01b2*/ 	.byte	0x01
	.zero		1


	//----- nvinfo : EIATTR_MERCURY_ISA_VERSION
	.align		4
        /*01b4*/ 	.byte	0x03, 0x5f
        /*01b6*/ 	.short	0x0101


	//----- nvinfo : EIATTR_COOP_GROUP_MASK_REGIDS
	.align		4
        /*01b8*/ 	.byte	0x04, 0x29
        /*01ba*/ 	.short	(.L_62 - .L_61)


	//   ....[0]....
.L_61:
        /*01bc*/ 	.word	0xffffffff


	//   ....[1]....
        /*01c0*/ 	.word	0xffffffff


	//   ....[2]....
        /*01c4*/ 	.word	0xffffffff


	//   ....[3]....
        /*01c8*/ 	.word	0xffffffff


	//   ....[4]....
        /*01cc*/ 	.word	0xffffffff


	//   ....[5]....
        /*01d0*/ 	.word	0xffffffff


	//   ....[6]....
        /*01d4*/ 	.word	0xffffffff


	//   ....[7]....
        /*01d8*/ 	.word	0xffffffff


	//   ....[8]....
        /*01dc*/ 	.word	0xffffffff


	//   ....[9]....
        /*01e0*/ 	.word	0xffffffff


	//   ....[10]....
        /*01e4*/ 	.word	0xffffffff


	//   ....[11]....
        /*01e8*/ 	.word	0xffffffff


	//   ....[12]....
        /*01ec*/ 	.word	0xffffffff


	//   ....[13]....
        /*01f0*/ 	.word	0xffffffff


	//   ....[14]....
        /*01f4*/ 	.word	0xffffffff


	//   ....[15]....
        /*01f8*/ 	.word	0xffffffff


	//   ....[16]....
        /*01fc*/ 	.word	0xffffffff


	//   ....[17]....
        /*0200*/ 	.word	0xffffffff


	//   ....[18]....
        /*0204*/ 	.word	0xffffffff


	//   ....[19]....
        /*0208*/ 	.word	0xffffffff


	//   ....[20]....
        /*020c*/ 	.word	0xffffffff


	//   ....[21]....
        /*0210*/ 	.word	0xffffffff


	//   ....[22]....
        /*0214*/ 	.word	0xffffffff


	//   ....[23]....
        /*0218*/ 	.word	0xffffffff


	//   ....[24]....
        /*021c*/ 	.word	0xffffffff


	//   ....[25]....
        /*0220*/ 	.word	0xffffffff


	//   ....[26]....
        /*0224*/ 	.word	0xffffffff


	//   ....[27]....
        /*0228*/ 	.word	0xffffffff


	//   ....[28]....
        /*022c*/ 	.word	0xffffffff


	//   ....[29]....
        /*0230*/ 	.word	0xffffffff


	//   ....[30]....
        /*0234*/ 	.word	0xffffffff


	//   ....[31]....
        /*0238*/ 	.word	0xffffffff


	//----- nvinfo : EIATTR_COOP_GROUP_INSTR_OFFSETS
	.align		4
.L_62:
        /*023c*/ 	.byte	0x04, 0x28
        /*023e*/ 	.short	(.L_64 - .L_63)


	//   ....[0]....
.L_63:
        /*0240*/ 	.word	0x00002a60


	//   ....[1]....
        /*0244*/ 	.word	0x00002a90


	//   ....[2]....
        /*0248*/ 	.word	0x00002d40


	//   ....[3]....
        /*024c*/ 	.word	0x00002e60


	//   ....[4]....
        /*0250*/ 	.word	0x00003280


	//   ....[5]....
        /*0254*/ 	.word	0x000034a0


	//   ....[6]....
        /*0258*/ 	.word	0x00003850


	//   ....[7]....
        /*025c*/ 	.word	0x000038a0


	//   ....[8]....
        /*0260*/ 	.word	0x00004420


	//   ....[9]....
        /*0264*/ 	.word	0x000044a0


	//   ....[10]....
        /*0268*/ 	.word	0x00004510


	//   ....[11]....
        /*026c*/ 	.word	0x00004530


	//   ....[12]....
        /*0270*/ 	.word	0x00004580


	//   ....[13]....
        /*0274*/ 	.word	0x00004590


	//   ....[14]....
        /*0278*/ 	.word	0x000045b0


	//   ....[15]....
        /*027c*/ 	.word	0x000045c0


	//   ....[16]....
        /*0280*/ 	.word	0x000045d0


	//   ....[17]....
        /*0284*/ 	.word	0x000045e0


	//   ....[18]....
        /*0288*/ 	.word	0x00004600


	//   ....[19]....
        /*028c*/ 	.word	0x00004620


	//   ....[20]....
        /*0290*/ 	.word	0x00004640


	//   ....[21]....
        /*0294*/ 	.word	0x00004660


	//   ....[22]....
        /*0298*/ 	.word	0x00004670


	//   ....[23]....
        /*029c*/ 	.word	0x00004680


	//   ....[24]....
        /*02a0*/ 	.word	0x00004fe0


	//   ....[25]....
        /*02a4*/ 	.word	0x00004ff0


	//   ....[26]....
        /*02a8*/ 	.word	0x00005000


	//   ....[27]....
        /*02ac*/ 	.word	0x00005010


	//   ....[28]....
        /*02b0*/ 	.word	0x00005070


	//   ....[29]....
        /*02b4*/ 	.word	0x00005080


	//   ....[30]....
        /*02b8*/ 	.word	0x00005090


	//   ....[31]....
        /*02bc*/ 	.word	0x000050a0


	//----- nvinfo : EIATTR_EXIT_INSTR_OFFSETS
	.align		4
.L_64:
        /*02c0*/ 	.byte	0x04, 0x1c
        /*02c2*/ 	.short	(.L_66 - .L_65)


	//   ....[0]....
.L_65:
        /*02c4*/ 	.word	0x000083b0


	//----- nvinfo : EIATTR_REQNTID
	.align		4
.L_66:
        /*02c8*/ 	.byte	0x04, 0x10
        /*02ca*/ 	.short	(.L_68 - .L_67)
.L_67:
        /*02cc*/ 	.word	0x00000100
        /*02d0*/ 	.word	0x00000001
        /*02d4*/ 	.word	0x00000001


	//----- nvinfo : EIATTR_CBANK_PARAM_SIZE
	.align		4
.L_68:
        /*02d8*/ 	.byte	0x03, 0x19
        /*02da*/ 	.short	0x0088


	//----- nvinfo : EIATTR_PARAM_CBANK
	.align		4
        /*02dc*/ 	.byte	0x04, 0x0a
        /*02de*/ 	.short	(.L_70 - .L_69)
	.align		4
.L_69:
        /*02e0*/ 	.word	index@(.nv.constant0.attn_fwd)
        /*02e4*/ 	.short	0x0210
        /*02e6*/ 	.short	0x0088


	//----- nvinfo : EIATTR_SW_WAR
	.align		4
.L_70:
        /*02e8*/ 	.byte	0x04, 0x36
        /*02ea*/ 	.short	(.L_72 - .L_71)
.L_71:
        /*02ec*/ 	.word	0x00000008
.L_72:


//--------------------- .nv.callgraph             --------------------------
	.section	.nv.callgraph,"",@"SHT_CUDA_CALLGRAPH"
	.align	4
	.sectionentsize	8
	.align		4
        /*0000*/ 	.word	0x00000000
	.align		4
        /*0004*/ 	.word	0xffffffff
	.align		4
        /*0008*/ 	.word	0x00000000
	.align		4
        /*000c*/ 	.word	0xfffffffe
	.align		4
        /*0010*/ 	.word	0x00000000
	.align		4
        /*0014*/ 	.word	0xfffffffd
	.align		4
        /*0018*/ 	.word	0x00000000
	.align		4
        /*001c*/ 	.word	0xfffffffc


//--------------------- .nv.constant4             --------------------------
	.section	.nv.constant4,"a",@progbits
	.align	8
	.align		8
.nv.constant4:
        /*0000*/ 	.dword	_$_str


//--------------------- .text.attn_fwd            --------------------------
	.section	.text.attn_fwd,"ax",@progbits
	.align	128
        .global         attn_fwd
        .type           attn_fwd,@function
        .size           attn_fwd,(.L_x_3 - attn_fwd)
        .other          attn_fwd,@"STO_CUDA_ENTRY STV_DEFAULT"
attn_fwd:
.text.attn_fwd:
[----:B------:R-:W-:Y:S01]  /*0000*/  LDC R1, c[0x0][0x28] ;  /* 0x00000a00ff017b82 */ /* 0x000fe20000000800 */
[----:B------:R-:W0:Y:S07]  /*0010*/  S2R R0, SR_TID.X ;  /* 0x0000000000007919 */ /* 0x000e2e0000002100 */
[----:B------:R-:W1:Y:S01]  /*0020*/  S2UR UR18, SR_CTAID.Y ;  /* 0x00000000001279c3 */ /* 0x000e620000002600 */
[----:B------:R-:W-:Y:S01]  /*0030*/  ULDC.64 UR4, c[0x0][0x240] ;  /* 0x0000900000047ab9 */ /* 0x000fe20000000a00 */
[----:B------:R-:W-:Y:S01]  /*0040*/  ULDC.64 UR20, c[0x0][0x208] ;  /* 0x0000820000147ab9 */ /* 0x000fe20000000a00 */
[----:B------:R-:W2:Y:S05]  /*0050*/  S2R R2, SR_CTAID.X ;  /* 0x0000000000027919 */ /* 0x000eaa0000002500 */
[----:B------:R-:W3:Y:S08]  /*0060*/  LDC.64 R6, c[0x0][0x210] ;  /* 0x00008400ff067b82 */ /* 0x000ef00000000a00 */
[----:B------:R-:W4:Y:S01]  /*0070*/  LDC R135, c[0x0][0x248] ;  /* 0x00009200ff877b82 */ /* 0x000f220000000800 */
[----:B-1----:R-:W-:Y:S01]  /*0080*/  UIMAD UR4, UR18, UR4, URZ ;  /* 0x00000004120472a4 */ /* 0x002fe2000f8e023f */
[----:B0-----:R-:W-:-:S05]  /*0090*/  LOP3.LUT R3, R0, 0xff, RZ, 0xc0, !PT ;  /* 0x000000ff00037812 */ /* 0x001fca00078ec0ff */
[----:B--2---:R-:W-:-:S04]  /*00a0*/  IMAD R2, R2, 0x100, R3 ;  /* 0x0000010002027824 */ /* 0x004fc800078e0203 */
[----:B------:R-:W-:Y:S01]  /*00b0*/  IMAD R5, R2, UR5, RZ ;  /* 0x0000000502057c24 */ /* 0x000fe2000f8e02ff */
[----:B------:R-:W-:Y:S01]  /*00c0*/  USHF.R.S32.HI UR5, URZ, 0x1f, UR4 ;  /* 0x0000001f3f057899 */ /* 0x000fe20008011404 */
[----:B----4-:R-:W-:-:S03]  /*00d0*/  IMAD R9, R135, 0x5, RZ ;  /* 0x0000000587097824 */ /* 0x010fc600078e02ff */
[----:B---3--:R-:W-:Y:S02]  /*00e0*/  IADD3 R4, P0, P1, R5, UR4, R6 ;  /* 0x0000000405047c10 */ /* 0x008fe4000f91e006 */
[----:B------:R-:W-:Y:S01]  /*00f0*/  SHF.R.S32.HI R6, RZ, 0x1f, R5 ;  /* 0x0000001fff067819 */ /* 0x000fe20000011405 */
[----:B------:R-:W-:-:S03]  /*0100*/  IMAD R11, R135, 0x6, RZ ;  /* 0x00000006870b7824 */ /* 0x000fc600078e02ff */
[----:B------:R-:W-:Y:S01]  /*0110*/  IADD3.X R5, R6, UR5, R7, P0, P1 ;  /* 0x0000000506057c10 */ /* 0x000fe200087e2407 */
[C---:B------:R-:W-:Y:S02]  /*0120*/  IMAD.SHL.U32 R7, R135.reuse, 0x4, RZ ;  /* 0x0000000487077824 */ /* 0x040fe400078e00ff */
[C---:B------:R-:W-:Y:S02]  /*0130*/  IMAD R13, R135.reuse, 0x7, RZ ;  /* 0x00000007870d7824 */ /* 0x040fe400078e02ff */
[C---:B------:R-:W-:Y:S02]  /*0140*/  IMAD.SHL.U32 R15, R135.reuse, 0x8, RZ ;  /* 0x00000008870f7824 */ /* 0x040fe400078e00ff */
[C---:B------:R-:W-:Y:S02]  /*0150*/  IMAD R17, R135.reuse, 0x9, RZ ;  /* 0x0000000987117824 */ /* 0x040fe400078e02ff */
[----:B------:R-:W-:Y:S01]  /*0160*/  IMAD R19, R135, 0xa, RZ ;  /* 0x0000000a87137824 */ /* 0x000fe200078e02ff */
[-C--:B------:R-:W-:Y:S01]  /*0170*/  IADD3 R6, P6, R7, R4.reuse, RZ ;  /* 0x0000000407067210 */ /* 0x080fe20007fde0ff */
        /* <DEDUP_REMOVED lines=10> */
[----:B------:R-:W-:Y:S01]  /*0220*/  IMAD.SHL.U32 R31, R135, 0x10, RZ ;  /* 0x00000010871f7824 */ /* 0x000fe200078e00ff */
[-C--:B------:R-:W-:Y:S01]  /*0230*/  IADD3 R18, P3, R19, R4.reuse, RZ ;  /* 0x0000000413127210 */ /* 0x080fe20007f7e0ff */
[----:B------:R-:W-:Y:S01]  /*0240*/  IMAD R33, R135, 0x11, RZ ;  /* 0x0000001187217824 */ /* 0x000fe200078e02ff */
[-C--:B------:R-:W-:Y:S01]  /*0250*/  LEA.HI.X.SX32 R7, R7, R5.reuse, 0x1, P6 ;  /* 0x0000000507077211 */ /* 0x080fe200030f0eff */
[----:B------:R-:W-:Y:S01]  /*0260*/  IMAD R35, R135, 0x12, RZ ;  /* 0x0000001287237824 */ /* 0x000fe200078e02ff */
[-C--:B------:R-:W-:Y:S01]  /*0270*/  LEA.HI.X.SX32 R9, R9, R5.reuse, 0x1, P5 ;  /* 0x0000000509097211 */ /* 0x080fe200028f0eff */
[----:B------:R-:W-:Y:S01]  /*0280*/  IMAD R37, R135, 0x13, RZ ;  /* 0x0000001387257824 */ /* 0x000fe200078e02ff */
[-C--:B------:R-:W-:Y:S01]  /*0290*/  IADD3 R20, P6, R21, R4.reuse, RZ ;  /* 0x0000000415147210 */ /* 0x080fe20007fde0ff */
[----:B------:R-:W-:Y:S01]  /*02a0*/  IMAD R39, R135, 0x14, RZ ;  /* 0x0000001487277824 */ /* 0x000fe200078e02ff */
[-C--:B------:R-:W-:Y:S01]  /*02b0*/  IADD3 R22, P5, R23, R4.reuse, RZ ;  /* 0x0000000417167210 */ /* 0x080fe20007fbe0ff */
[----:B------:R-:W-:Y:S01]  /*02c0*/  IMAD R41, R135, 0x15, RZ ;  /* 0x0000001587297824 */ /* 0x000fe200078e02ff */
[-C--:B------:R-:W-:Y:S01]  /*02d0*/  LEA.HI.X.SX32 R11, R11, R5.reuse, 0x1, P2 ;  /* 0x000000050b0b7211 */ /* 0x080fe200010f0eff */
[----:B------:R-:W-:Y:S01]  /*02e0*/  IMAD R43, R135, 0x16, RZ ;  /* 0x00000016872b7824 */ /* 0x000fe200078e02ff */
[-C--:B------:R-:W-:Y:S01]  /*02f0*/  LEA.HI.X.SX32 R13, R13, R5.reuse, 0x1, P1 ;  /* 0x000000050d0d7211 */ /* 0x080fe200008f0eff */
        /* <DEDUP_REMOVED lines=13> */
[-C--:B------:R-:W-:Y:S01]  /*03d0*/  LEA.HI.X.SX32 R19, R19, R5.reuse, 0x1, P3 ;  /* 0x0000000513137211 */ /* 0x080fe200018f0eff */
[----:B------:R-:W-:Y:S01]  /*03e0*/  IMAD R59, R135, 0x1e, RZ ;  /* 0x0000001e873b7824 */ /* 0x000fe200078e02ff */
[-C--:B------:R-:W-:Y:S01]  /*03f0*/  IADD3 R32, P3, R33, R4.reuse, RZ ;  /* 0x0000000421207210 */ /* 0x080fe20007f7e0ff */
[----:B------:R-:W-:Y:S01]  /*0400*/  IMAD R61, R135, 0x1f, RZ ;  /* 0x0000001f873d7824 */ /* 0x000fe200078e02ff */
[-C--:B------:R-:W-:Y:S01]  /*0410*/  LEA.HI.X.SX32 R21, R21, R5.reuse, 0x1, P6 ;  /* 0x0000000515157211 */ /* 0x080fe200030f0eff */
[----:B------:R-:W-:Y:S01]  /*0420*/  IMAD.SHL.U32 R63, R135, 0x20, RZ ;  /* 0x00000020873f7824 */ /* 0x000fe200078e00ff */
        /* <DEDUP_REMOVED lines=60> */
[----:B------:R-:W-:Y:S01]  /*07f0*/  IADD3 R64, P5, R65, R4, RZ ;  /* 0x0000000441407210 */ /* 0x000fe20007fbe0ff */
[----:B------:R-:W-:Y:S01]  /*0800*/  IMAD R133, R135, 0x3f, RZ ;  /* 0x0000003f87857824 */ /* 0x000fe200078e02ff */
[-C--:B------:R-:W-:Y:S01]  /*0810*/  LEA.HI.X.SX32 R53, R53, R5.reuse, 0x1, P2 ;  /* 0x0000000535357211 */ /* 0x080fe200010f0eff */
[----:B------:R-:W-:Y:S01]  /*0820*/  IMAD.SHL.U32 R127, R135, 0x2, RZ ;  /* 0x00000002877f7824 */ /* 0x000fe200078e00ff */
[-C--:B------:R-:W-:Y:S01]  /*0830*/  LEA.HI.X.SX32 R55, R55, R5.reuse, 0x1, P1 ;  /* 0x0000000537377211 */ /* 0x080fe200008f0eff */
[----:B------:R-:W-:Y:S01]  /*0840*/  IMAD R129, R135, 0x3, RZ ;  /* 0x0000000387817824 */ /* 0x000fe200078e02ff */
[-C--:B------:R-:W-:Y:S01]  /*0850*/  LEA.HI.X.SX32 R57, R57, R5.reuse, 0x1, P0 ;  /* 0x0000000539397211 */ /* 0x080fe200000f0eff */
[----:B------:R0:W2:Y:S01]  /*0860*/  LDG.E.U8 R130, desc[UR20][R4.64] ;  /* 0x0000001404827981 */ /* 0x0000a2000c1e1100 */
[----:B------:R-:W-:-:S02]  /*0870*/  LEA.HI.X.SX32 R59, R59, R5, 0x1, P4 ;  /* 0x000000053b3b7211 */ /* 0x000fc400020f0eff */
[-C--:B------:R-:W-:Y:S01]  /*0880*/  IADD3 R66, P2, R67, R4.reuse, RZ ;  /* 0x0000000443427210 */ /* 0x080fe20007f5e0ff */
[----:B------:R1:W3:Y:S01]  /*0890*/  LDG.E.U8 R6, desc[UR20][R6.64] ;  /* 0x0000001406067981 */ /* 0x0002e2000c1e1100 */
[-C--:B------:R-:W-:Y:S02]  /*08a0*/  IADD3 R68, P1, R69, R4.reuse, RZ ;  /* 0x0000000445447210 */ /* 0x080fe40007f3e0ff */
[-C--:B------:R-:W-:Y:S01]  /*08b0*/  IADD3 R70, P0, R71, R4.reuse, RZ ;  /* 0x0000000447467210 */ /* 0x080fe20007f1e0ff */
[----:B------:R4:W3:Y:S01]  /*08c0*/  LDG.E.U8 R9, desc[UR20][R8.64] ;  /* 0x0000001408097981 */ /* 0x0008e2000c1e1100 */
[-C--:B------:R-:W-:Y:S02]  /*08d0*/  IADD3 R72, P4, R73, R4.reuse, RZ ;  /* 0x0000000449487210 */ /* 0x080fe40007f9e0ff */
[----:B------:R-:W-:Y:S01]  /*08e0*/  LEA.HI.X.SX32 R61, R61, R5, 0x1, P3 ;  /* 0x000000053d3d7211 */ /* 0x000fe200018f0eff */
[----:B------:R-:W5:Y:S01]  /*08f0*/  LDG.E.U8 R10, desc[UR20][R10.64] ;  /* 0x000000140a0a7981 */ /* 0x000f62000c1e1100 */
[----:B------:R-:W-:-:S02]  /*0900*/  IADD3 R74, P3, R75, R4, RZ ;  /* 0x000000044b4a7210 */ /* 0x000fc40007f7e0ff */
[-C--:B------:R-:W-:Y:S01]  /*0910*/  LEA.HI.X.SX32 R63, R63, R5.reuse, 0x1, P6 ;  /* 0x000000053f3f7211 */ /* 0x080fe200030f0eff */
[----:B------:R-:W5:Y:S01]  /*0920*/  LDG.E.U8 R13, desc[UR20][R12.64] ;  /* 0x000000140c0d7981 */ /* 0x000f62000c1e1100 */
[-C--:B------:R-:W-:Y:S02]  /*0930*/  LEA.HI.X.SX32 R65, R65, R5.reuse, 0x1, P5 ;  /* 0x0000000541417211 */ /* 0x080fe400028f0eff */
[-C--:B------:R-:W-:Y:S01]  /*0940*/  IADD3 R76, P6, R77, R4.reuse, RZ ;  /* 0x000000044d4c7210 */ /* 0x080fe20007fde0ff */
[----:B------:R-:W2:Y:S01]  /*0950*/  LDG.E.U8 R14, desc[UR20][R14.64] ;  /* 0x000000140e0e7981 */ /* 0x000ea2000c1e1100 */
[----:B------:R-:W-:Y:S02]  /*0960*/  IADD3 R78, P5, R79, R4, RZ ;  /* 0x000000044f4e7210 */ /* 0x000fe40007fbe0ff */
[-C--:B------:R-:W-:Y:S01]  /*0970*/  LEA.HI.X.SX32 R67, R67, R5.reuse, 0x1, P2 ;  /* 0x0000000543437211 */ /* 0x080fe200010f0eff */
[----:B------:R-:W2:Y:S01]  /*0980*/  LDG.E.U8 R17, desc[UR20][R16.64] ;  /* 0x0000001410117981 */ /* 0x000ea2000c1e1100 */
[----:B------:R-:W-:-:S02]  /*0990*/  LEA.HI.X.SX32 R69, R69, R5, 0x1, P1 ;  /* 0x0000000545457211 */ /* 0x000fc400008f0eff */
[-C--:B------:R-:W-:Y:S01]  /*09a0*/  LEA.HI.X.SX32 R71, R71, R5.reuse, 0x1, P0 ;  /* 0x0000000547477211 */ /* 0x080fe200000f0eff */
[----:B------:R-:W2:Y:S01]  /*09b0*/  LDG.E.U8 R18, desc[UR20][R18.64] ;  /* 0x0000001412127981 */ /* 0x000ea2000c1e1100 */
[----:B------:R-:W-:Y:S02]  /*09c0*/  LEA.HI.X.SX32 R73, R73, R5, 0x1, P4 ;  /* 0x0000000549497211 */ /* 0x000fe400020f0eff */
[-C--:B------:R-:W-:Y:S01]  /*09d0*/  IADD3 R80, P2, R81, R4.reuse, RZ ;  /* 0x0000000451507210 */ /* 0x080fe20007f5e0ff */
[----:B------:R-:W2:Y:S01]  /*09e0*/  LDG.E.U8 R21, desc[UR20][R20.64] ;  /* 0x0000001414157981 */ /* 0x000ea2000c1e1100 */
[-C--:B------:R-:W-:Y:S02]  /*09f0*/  IADD3 R82, P1, R83, R4.reuse, RZ ;  /* 0x0000000453527210 */ /* 0x080fe40007f3e0ff */
[-C--:B------:R-:W-:Y:S01]  /*0a00*/  IADD3 R84, P0, R85, R4.reuse, RZ ;  /* 0x0000000455547210 */ /* 0x080fe20007f1e0ff */
[----:B------:R-:W2:Y:S01]  /*0a10*/  LDG.E.U8 R22, desc[UR20][R22.64] ;  /* 0x0000001416167981 */ /* 0x000ea2000c1e1100 */
[----:B------:R-:W-:-:S02]  /*0a20*/  IADD3 R86, P4, R87, R4, RZ ;  /* 0x0000000457567210 */ /* 0x000fc40007f9e0ff */
[-C--:B------:R-:W-:Y:S01]  /*0a30*/  LEA.HI.X.SX32 R75, R75, R5.reuse, 0x1, P3 ;  /* 0x000000054b4b7211 */ /* 0x080fe200018f0eff */
[----:B------:R-:W2:Y:S01]  /*0a40*/  LDG.E.U8 R25, desc[UR20][R24.64] ;  /* 0x0000001418197981 */ /* 0x000ea2000c1e1100 */
[-C--:B------:R-:W-:Y:S02]  /*0a50*/  IADD3 R88, P3, R89, R4.reuse, RZ ;  /* 0x0000000459587210 */ /* 0x080fe40007f7e0ff */
[-C--:B------:R-:W-:Y:S01]  /*0a60*/  LEA.HI.X.SX32 R77, R77, R5.reuse, 0x1, P6 ;  /* 0x000000054d4d7211 */ /* 0x080fe200030f0eff */
[----:B------:R-:W2:Y:S01]  /*0a70*/  LDG.E.U8 R26, desc[UR20][R26.64] ;  /* 0x000000141a1a7981 */ /* 0x000ea2000c1e1100 */
[----:B------:R-:W-:Y:S02]  /*0a80*/  LEA.HI.X.SX32 R79, R79, R5, 0x1, P5 ;  /* 0x000000054f4f7211 */ /* 0x000fe400028f0eff */
[-C--:B------:R-:W-:Y:S01]  /*0a90*/  IADD3 R90, P6, R91, R4.reuse, RZ ;  /* 0x000000045b5a7210 */ /* 0x080fe20007fde0ff */
[----:B------:R-:W2:Y:S01]  /*0aa0*/  LDG.E.U8 R29, desc[UR20][R28.64] ;  /* 0x000000141c1d7981 */ /* 0x000ea2000c1e1100 */
[----:B------:R-:W-:-:S02]  /*0ab0*/  IADD3 R92, P5, R93, R4, RZ ;  /* 0x000000045d5c7210 */ /* 0x000fc40007fbe0ff */
[-C--:B------:R-:W-:Y:S01]  /*0ac0*/  LEA.HI.X.SX32 R81, R81, R5.reuse, 0x1, P2 ;  /* 0x0000000551517211 */ /* 0x080fe200010f0eff */
[----:B------:R-:W2:Y:S01]  /*0ad0*/  LDG.E.U8 R30, desc[UR20][R30.64] ;  /* 0x000000141e1e7981 */ /* 0x000ea2000c1e1100 */
[-C--:B------:R-:W-:Y:S02]  /*0ae0*/  LEA.HI.X.SX32 R83, R83, R5.reuse, 0x1, P1 ;  /* 0x0000000553537211 */ /* 0x080fe400008f0eff */
[-C--:B------:R-:W-:Y:S01]  /*0af0*/  LEA.HI.X.SX32 R85, R85, R5.reuse, 0x1, P0 ;  /* 0x0000000555557211 */ /* 0x080fe200000f0eff */
[----:B------:R-:W2:Y:S01]  /*0b00*/  LDG.E.U8 R33, desc[UR20][R32.64] ;  /* 0x0000001420217981 */ /* 0x000ea2000c1e1100 */
[----:B------:R-:W-:Y:S02]  /*0b10*/  LEA.HI.X.SX32 R87, R87, R5, 0x1, P4 ;  /* 0x0000000557577211 */ /* 0x000fe400020f0eff */
[-C--:B------:R-:W-:Y:S01]  /*0b20*/  IADD3 R94, P2, R95, R4.reuse, RZ ;  /* 0x000000045f5e7210 */ /* 0x080fe20007f5e0ff */
[----:B------:R-:W2:Y:S01]  /*0b30*/  LDG.E.U8 R34, desc[UR20][R34.64] ;  /* 0x0000001422227981 */ /* 0x000ea2000c1e1100 */
[----:B------:R-:W-:-:S02]  /*0b40*/  IADD3 R96, P1, R97, R4, RZ ;  /* 0x0000000461607210 */ /* 0x000fc40007f3e0ff */
[-C--:B------:R-:W-:Y:S01]  /*0b50*/  IADD3 R98, P0, R99, R4.reuse, RZ ;  /* 0x0000000463627210 */ /* 0x080fe20007f1e0ff */
[----:B------:R-:W2:Y:S01]  /*0b60*/  LDG.E.U8 R37, desc[UR20][R36.64] ;  /* 0x0000001424257981 */ /* 0x000ea2000c1e1100 */
[-C--:B------:R-:W-:Y:S02]  /*0b70*/  IADD3 R100, P4, R101, R4.reuse, RZ ;  /* 0x0000000465647210 */ /* 0x080fe40007f9e0ff */
[-C--:B------:R-:W-:Y:S01]  /*0b80*/  LEA.HI.X.SX32 R89, R89, R5.reuse, 0x1, P3 ;  /* 0x0000000559597211 */ /* 0x080fe200018f0eff */
[----:B------:R-:W2:Y:S01]  /*0b90*/  LDG.E.U8 R38, desc[UR20][R38.64] ;  /* 0x0000001426267981 */ /* 0x000ea2000c1e1100 */
[----:B------:R-:W-:Y:S02]  /*0ba0*/  IADD3 R102, P3, R103, R4, RZ ;  /* 0x0000000467667210 */ /* 0x000fe40007f7e0ff */
[-C--:B------:R-:W-:Y:S01]  /*0bb0*/  LEA.HI.X.SX32 R91, R91, R5.reuse, 0x1, P6 ;  /* 0x000000055b5b7211 */ /* 0x080fe200030f0eff */
[----:B------:R-:W2:Y:S01]  /*0bc0*/  LDG.E.U8 R41, desc[UR20][R40.64] ;  /* 0x0000001428297981 */ /* 0x000ea2000c1e1100 */
[----:B------:R-:W-:-:S02]  /*0bd0*/  LEA.HI.X.SX32 R93, R93, R5, 0x1, P5 ;  /* 0x000000055d5d7211 */ /* 0x000fc400028f0eff */
[-C--:B------:R-:W-:Y:S01]  /*0be0*/  IADD3 R104, P6, R105, R4.reuse, RZ ;  /* 0x0000000469687210 */ /* 0x080fe20007fde0ff */
[----:B------:R-:W2:Y:S01]  /*0bf0*/  LDG.E.U8 R42, desc[UR20][R42.64] ;  /* 0x000000142a2a7981 */ /* 0x000ea2000c1e1100 */
[----:B------:R-:W-:Y:S02]  /*0c00*/  IADD3 R106, P5, R107, R4, RZ ;  /* 0x000000046b6a7210 */ /* 0x000fe40007fbe0ff */
[-C--:B------:R-:W-:Y:S01]  /*0c10*/  LEA.HI.X.SX32 R95, R95, R5.reuse, 0x1, P2 ;  /* 0x000000055f5f7211 */ /* 0x080fe200010f0eff */
[----:B------:R-:W2:Y:S01]  /*0c20*/  LDG.E.U8 R45, desc[UR20][R44.64] ;  /* 0x000000142c2d7981 */ /* 0x000ea2000c1e1100 */
[-C--:B------:R-:W-:Y:S02]  /*0c30*/  LEA.HI.X.SX32 R97, R97, R5.reuse, 0x1, P1 ;  /* 0x0000000561617211 */ /* 0x080fe400008f0eff */
[-C--:B------:R-:W-:Y:S01]  /*0c40*/  LEA.HI.X.SX32 R99, R99, R5.reuse, 0x1, P0 ;  /* 0x0000000563637211 */ /* 0x080fe200000f0eff */
[----:B------:R-:W2:Y:S01]  /*0c50*/  LDG.E.U8 R46, desc[UR20][R46.64] ;  /* 0x000000142e2e7981 */ /* 0x000ea2000c1e1100 */
[----:B------:R-:W-:-:S02]  /*0c60*/  LEA.HI.X.SX32 R101, R101, R5, 0x1, P4 ;  /* 0x0000000565657211 */ /* 0x000fc400020f0eff */
[-C--:B------:R-:W-:Y:S01]  /*0c70*/  IADD3 R108, P2, R109, R4.reuse, RZ ;  /* 0x000000046d6c7210 */ /* 0x080fe20007f5e0ff */
[----:B------:R-:W2:Y:S01]  /*0c80*/  LDG.E.U8 R49, desc[UR20][R48.64] ;  /* 0x0000001430317981 */ /* 0x000ea2000c1e1100 */
[-C--:B------:R-:W-:Y:S02]  /*0c90*/  IADD3 R112, P1, R111, R4.reuse, RZ ;  /* 0x000000046f707210 */ /* 0x080fe40007f3e0ff */
[-C--:B------:R-:W-:Y:S01]  /*0ca0*/  IADD3 R116, P0, R115, R4.reuse, RZ ;  /* 0x0000000473747210 */ /* 0x080fe20007f1e0ff */
[----:B------:R-:W2:Y:S01]  /*0cb0*/  LDG.E.U8 R50, desc[UR20][R50.64] ;  /* 0x0000001432327981 */ /* 0x000ea2000c1e1100 */
[-C--:B------:R-:W-:Y:S02]  /*0cc0*/  IADD3 R118, P4, R119, R4.reuse, RZ ;  /* 0x0000000477767210 */ /* 0x080fe40007f9e0ff */
[----:B------:R-:W-:Y:S01]  /*0cd0*/  LEA.HI.X.SX32 R103, R103, R5, 0x1, P3 ;  /* 0x0000000567677211 */ /* 0x000fe200018f0eff */
[----:B------:R-:W2:Y:S01]  /*0ce0*/  LDG.E.U8 R53, desc[UR20][R52.64] ;  /* 0x0000001434357981 */ /* 0x000ea2000c1e1100 */
[----:B------:R-:W-:-:S02]  /*0cf0*/  IADD3 R110, P3, R121, R4, RZ ;  /* 0x00000004796e7210 */ /* 0x000fc40007f7e0ff */
[-C--:B------:R-:W-:Y:S01]  /*0d00*/  LEA.HI.X.SX32 R105, R105, R5.reuse, 0x1, P6 ;  /* 0x0000000569697211 */ /* 0x080fe200030f0eff */
[----:B------:R-:W2:Y:S01]  /*0d10*/  LDG.E.U8 R54, desc[UR20][R54.64] ;  /* 0x0000001436367981 */ /* 0x000ea2000c1e1100 */
        /* <DEDUP_REMOVED lines=16> */
[----:B------:R-:W-:Y:S01]  /*0e20*/  LEA.HI.X.SX32 R111, R121, R5, 0x1, P3 ;  /* 0x00000005796f7211 */ /* 0x000fe200018f0eff */
[----:B------:R-:W2:Y:S01]  /*0e30*/  LDG.E.U8 R66, desc[UR20][R66.64] ;  /* 0x0000001442427981 */ /* 0x000ea2000c1e1100 */
[----:B0-----:R-:W-:Y:S02]  /*0e40*/  IADD3 R4, P3, R4, R135, RZ ;  /* 0x0000008704047210 */ /* 0x001fe40007f7e0ff */
[-C--:B------:R-:W-:Y:S01]  /*0e50*/  LEA.HI.X.SX32 R115, R123, R5.reuse, 0x1, P6 ;  /* 0x000000057b737211 */ /* 0x080fe200030f0eff */
[----:B------:R-:W2:Y:S01]  /*0e60*/  LDG.E.U8 R69, desc[UR20][R68.64] ;  /* 0x0000001444457981 */ /* 0x000ea2000c1e1100 */
[-C--:B------:R-:W-:Y:S02]  /*0e70*/  LEA.HI.X.SX32 R121, R125, R5.reuse, 0x1, P5 ;  /* 0x000000057d797211 */ /* 0x080fe400028f0eff */
[-C--:B------:R-:W-:Y:S01]  /*0e80*/  LEA.HI.X.SX32 R123, R131, R5.reuse, 0x1, P2 ;  /* 0x00000005837b7211 */ /* 0x080fe200010f0eff */
[----:B------:R-:W2:Y:S01]  /*0e90*/  LDG.E.U8 R70, desc[UR20][R70.64] ;  /* 0x0000001446467981 */ /* 0x000ea2000c1e1100 */
[----:B------:R-:W-:-:S02]  /*0ea0*/  LEA.HI.X.SX32 R125, R133, R5, 0x1, P1 ;  /* 0x00000005857d7211 */ /* 0x000fc400008f0eff */
[-C--:B------:R-:W-:Y:S01]  /*0eb0*/  LEA.HI.X.SX32 R127, R127, R5.reuse, 0x1, P0 ;  /* 0x000000057f7f7211 */ /* 0x080fe200000f0eff */
[----:B------:R-:W2:Y:S01]  /*0ec0*/  LDG.E.U8 R73, desc[UR20][R72.64] ;  /* 0x0000001448497981 */ /* 0x000ea2000c1e1100 */
[-C--:B------:R-:W-:Y:S02]  /*0ed0*/  LEA.HI.X.SX32 R129, R129, R5.reuse, 0x1, P4 ;  /* 0x0000000581817211 */ /* 0x080fe400020f0eff */
[----:B------:R-:W-:Y:S01]  /*0ee0*/  LEA.HI.X.SX32 R5, R135, R5, 0x1, P3 ;  /* 0x0000000587057211 */ /* 0x000fe200018f0eff */
[----:B------:R-:W2:Y:S04]  /*0ef0*/  LDG.E.U8 R126, desc[UR20][R126.64] ;  /* 0x000000147e7e7981 */ /* 0x000ea8000c1e1100 */
[----:B------:R-:W2:Y:S04]  /*0f00*/  LDG.E.U8 R129, desc[UR20][R128.64] ;  /* 0x0000001480817981 */ /* 0x000ea8000c1e1100 */
[----:B------:R0:W2:Y:S04]  /*0f10*/  LDG.E.U8 R5, desc[UR20][R4.64] ;  /* 0x0000001404057981 */ /* 0x0000a8000c1e1100 */
[----:B------:R-:W2:Y:S04]  /*0f20*/  LDG.E.U8 R74, desc[UR20][R74.64] ;  /* 0x000000144a4a7981 */ /* 0x000ea8000c1e1100 */
        /* <DEDUP_REMOVED lines=24> */
[----:B------:R-:W2:Y:S01]  /*10b0*/  LDG.E.U8 R125, desc[UR20][R124.64] ;  /* 0x000000147c7d7981 */ /* 0x000ea2000c1e1100 */
[----:B-1----:R-:W-:Y:S01]  /*10c0*/  IMAD.SHL.U32 R7, R0, 0x8, RZ ;  /* 0x0000000800077824 */ /* 0x002fe200078e00ff */
[----:B------:R-:W1:Y:S04]  /*10d0*/  S2UR UR19, SR_CgaCtaId ;  /* 0x00000000001379c3 */ /* 0x000e680000008800 */
[----:B----4-:R-:W-:-:S05]  /*10e0*/  LOP3.LUT R8, R7, 0x30, RZ, 0xc0, !PT ;  /* 0x0000003007087812 */ /* 0x010fca00078ec0ff */
[----:B------:R-:W-:Y:S02]  /*10f0*/  IMAD R8, R3, 0x40, R8 ;  /* 0x0000004003087824 */ /* 0x000fe400078e0208 */
[----:B------:R-:W4:Y:S01]  /*1100*/  LDC R3, c[0x0][0x280] ;  /* 0x0000a000ff037b82 */ /* 0x000f220000000800 */
[----:B------:R-:W-:Y:S02]  /*1110*/  UMOV UR4, 0x400 ;  /* 0x0000040000047882 */ /* 0x000fe40000000000 */
[----:B0-----:R-:W-:Y:S01]  /*1120*/  LOP3.LUT R4, R8, 0x10, RZ, 0x3c, !PT ;  /* 0x0000001008047812 */ /* 0x001fe200078e3cff */
[----:B-1----:R-:W-:Y:S01]  /*1130*/  ULEA UR19, UR19, UR4, 0x18 ;  /* 0x0000000413137291 */ /* 0x002fe2000f8ec03f */
[----:B----4-:R-:W-:Y:S01]  /*1140*/  ISETP.GE.AND P0, PT, R3, 0x1, PT ;  /* 0x000000010300780c */ /* 0x010fe20003f06270 */
[----:B------:R-:W-:Y:S01]  /*1150*/  IMAD.MOV.U32 R202, RZ, RZ, 0x3f800000 ;  /* 0x3f800000ffca7424 */ /* 0x000fe200078e00ff */
[----:B---3--:R-:W-:Y:S02]  /*1160*/  PRMT R6, R6, 0x3340, R9 ;  /* 0x0000334006067816 */ /* 0x008fe40000000009 */
[----:B-----5:R-:W-:-:S04]  /*1170*/  PRMT R13, R10, 0x3340, R13 ;  /* 0x000033400a0d7816 */ /* 0x020fc8000000000d */
[----:B------:R-:W-:Y:S02]  /*1180*/  PRMT R13, R6, 0x5410, R13 ;  /* 0x00005410060d7816 */ /* 0x000fe4000000000d */
[----:B--2---:R-:W-:Y:S02]  /*1190*/  PRMT R14, R14, 0x3340, R17 ;  /* 0x000033400e0e7816 */ /* 0x004fe40000000011 */
[----:B------:R-:W-:-:S04]  /*11a0*/  PRMT R21, R18, 0x3340, R21 ;  /* 0x0000334012157816 */ /* 0x000fc80000000015 */
[----:B------:R-:W-:Y:S02]  /*11b0*/  PRMT R14, R14, 0x5410, R21 ;  /* 0x000054100e0e7816 */ /* 0x000fe40000000015 */
[----:B------:R-:W-:Y:S02]  /*11c0*/  PRMT R15, R22, 0x3340, R25 ;  /* 0x00003340160f7816 */ /* 0x000fe40000000019 */
        /* <DEDUP_REMOVED lines=18> */
[----:B------:R-:W-:Y:S02]  /*12f0*/  PRMT R126, R126, 0x3340, R129 ;  /* 0x000033407e7e7816 */ /* 0x000fe40000000081 */
[----:B------:R-:W-:-:S04]  /*1300*/  PRMT R5, R130, 0x3340, R5 ;  /* 0x0000334082057816 */ /* 0x000fc80000000005 */
[----:B------:R-:W-:Y:S02]  /*1310*/  PRMT R12, R5, 0x5410, R126 ;  /* 0x00005410050c7816 */ /* 0x000fe4000000007e */
[----:B------:R-:W-:-:S03]  /*1320*/  PRMT R77, R74, 0x3340, R77 ;  /* 0x000033404a4d7816 */ /* 0x000fc6000000004d */
[----:B------:R0:W-:Y:S01]  /*1330*/  STS.128 [R8+UR19], R12 ;  /* 0x0000000c08007988 */ /* 0x0001e20008000c13 */
[----:B------:R-:W-:Y:S02]  /*1340*/  LOP3.LUT R5, R8, 0x20, RZ, 0x3c, !PT ;  /* 0x0000002008057812 */ /* 0x000fe400078e3cff */
[----:B------:R-:W-:Y:S02]  /*1350*/  PRMT R21, R70, 0x5410, R77 ;  /* 0x0000541046157816 */ /* 0x000fe4000000004d */
[----:B------:R-:W-:Y:S02]  /*1360*/  PRMT R22, R78, 0x3340, R81 ;  /* 0x000033404e167816 */ /* 0x000fe40000000051 */
[----:B------:R-:W-:Y:S02]  /*1370*/  PRMT R85, R82, 0x3340, R85 ;  /* 0x0000334052557816 */ /* 0x000fe40000000055 */
[----:B0-----:R-:W-:Y:S02]  /*1380*/  LOP3.LUT R8, R8, 0x30, RZ, 0x3c, !PT ;  /* 0x0000003008087812 */ /* 0x001fe400078e3cff */
[----:B------:R-:W-:-:S02]  /*1390*/  PRMT R22, R22, 0x5410, R85 ;  /* 0x0000541016167816 */ /* 0x000fc40000000055 */
[----:B------:R-:W-:Y:S02]  /*13a0*/  PRMT R23, R86, 0x3340, R89 ;  /* 0x0000334056177816 */ /* 0x000fe40000000059 */
[----:B------:R-:W-:-:S04]  /*13b0*/  PRMT R90, R90, 0x3340, R93 ;  /* 0x000033405a5a7816 */ /* 0x000fc8000000005d */
[----:B------:R-:W-:Y:S02]  /*13c0*/  PRMT R23, R23, 0x5410, R90 ;  /* 0x0000541017177816 */ /* 0x000fe4000000005a */
[----:B------:R-:W-:Y:S01]  /*13d0*/  PRMT R94, R94, 0x3340, R97 ;  /* 0x000033405e5e7816 */ /* 0x000fe20000000061 */
[----:B------:R0:W-:Y:S01]  /*13e0*/  STS.128 [R4+UR19], R16 ;  /* 0x0000001004007988 */ /* 0x0001e20008000c13 */
        /* <DEDUP_REMOVED lines=10> */
[----:B------:R-:W-:Y:S01]  /*1490*/  PRMT R27, R27, 0x5410, R122 ;  /* 0x000054101b1b7816 */ /* 0x000fe2000000007a */
[----:B------:R0:W-:Y:S01]  /*14a0*/  STS.128 [R5+UR19], R20 ;  /* 0x0000001405007988 */ /* 0x0001e20008000c13 */
[----:B------:R-:W-:-:S03]  /*14b0*/  IMAD.MOV.U32 R87, RZ, RZ, -0x800000 ;  /* 0xff800000ff577424 */ /* 0x000fc600078e00ff */
[----:B------:R0:W-:Y:S01]  /*14c0*/  STS.128 [R8+UR19], R24 ;  /* 0x0000001808007988 */ /* 0x0001e20008000c13 */
[----:B------:R-:W-:Y:S01]  /*14d0*/  IMAD.MOV.U32 R7, RZ, RZ, -0x800000 ;  /* 0xff800000ff077424 */ /* 0x000fe200078e00ff */
[----:B------:R-:W-:Y:S01]  /*14e0*/  CS2R R120, SRZ ;  /* 0x0000000000787805 */ /* 0x000fe2000001ff00 */
[----:B------:R-:W-:Y:S01]  /*14f0*/  IMAD.MOV.U32 R54, RZ, RZ, -0x800000 ;  /* 0xff800000ff367424 */ /* 0x000fe200078e00ff */
[----:B------:R-:W-:Y:S01]  /*1500*/  CS2R R122, SRZ ;  /* 0x00000000007a7805 */ /* 0x000fe2000001ff00 */
[----:B------:R-:W-:Y:S01]  /*1510*/  IMAD.MOV.U32 R58, RZ, RZ, -0x800000 ;  /* 0xff800000ff3a7424 */ /* 0x000fe200078e00ff */
[----:B------:R-:W-:Y:S01]  /*1520*/  CS2R R124, SRZ ;  /* 0x00000000007c7805 */ /* 0x000fe2000001ff00 */
[----:B------:R-:W-:Y:S01]  /*1530*/  IMAD.MOV.U32 R204, RZ, RZ, 0x3f800000 ;  /* 0x3f800000ffcc7424 */ /* 0x000fe200078e00ff */
[----:B------:R-:W-:Y:S01]  /*1540*/  CS2R R126, SRZ ;  /* 0x00000000007e7805 */ /* 0x000fe2000001ff00 */
[----:B------:R-:W-:Y:S01]  /*1550*/  IMAD.MOV.U32 R206, RZ, RZ, 0x3f800000 ;  /* 0x3f800000ffce7424 */ /* 0x000fe200078e00ff */
[----:B------:R-:W-:Y:S01]  /*1560*/  CS2R R128, SRZ ;  /* 0x0000000000807805 */ /* 0x000fe2000001ff00 */
[----:B------:R-:W-:Y:S01]  /*1570*/  IMAD.MOV.U32 R208, RZ, RZ, 0x3f800000 ;  /* 0x3f800000ffd07424 */ /* 0x000fe200078e00ff */
[----:B------:R-:W-:-:S02]  /*1580*/  CS2R R130, SRZ ;  /* 0x0000000000827805 */ /* 0x000fc4000001ff00 */
[----:B------:R-:W-:Y:S02]  /*1590*/  CS2R R132, SRZ ;  /* 0x0000000000847805 */ /* 0x000fe4000001ff00 */
[----:B------:R-:W-:Y:S02]  /*15a0*/  CS2R R134, SRZ ;  /* 0x0000000000867805 */ /* 0x000fe4000001ff00 */
[----:B------:R-:W-:Y:S02]  /*15b0*/  CS2R R136, SRZ ;  /* 0x0000000000887805 */ /* 0x000fe4000001ff00 */
[----:B------:R-:W-:Y:S02]  /*15c0*/  CS2R R138, SRZ ;  /* 0x00000000008a7805 */ /* 0x000fe4000001ff00 */
[----:B------:R-:W-:Y:S02]  /*15d0*/  CS2R R140, SRZ ;  /* 0x00000000008c7805 */ /* 0x000fe4000001ff00 */
        /* <DEDUP_REMOVED lines=20> */
[----:B------:R-:W-:Y:S01]  /*1720*/  CS2R R118, SRZ ;  /* 0x0000000000767805 */ /* 0x000fe2000001ff00 */
[C---:B------:R-:W-:Y:S02]  /*1730*/  IMAD.SHL.U32 R178, R0.reuse, 0x10, RZ ;  /* 0x0000001000b27824 */ /* 0x040fe400078e00ff */
[----:B------:R-:W-:Y:S01]  /*1740*/  IMAD.SHL.U32 R180, R0, 0x80, RZ ;  /* 0x0000008000b47824 */ /* 0x000fe200078e00ff */
[----:B0-----:R-:W-:Y:S06]  /*1750*/  @!P0 BRA `(.L_x_0) ;  /* 0x00000038009c8947 */ /* 0x001fec0003800000 */
[----:B------:R-:W0:Y:S01]  /*1760*/  LDC.64 R182, c[0x0][0x250] ;  /* 0x00009400ffb67b82 */ /* 0x000e220000000a00 */
[C---:B------:R-:W-:Y:S01]  /*1770*/  LOP3.LUT R4, R0.reuse, 0x1, RZ, 0xc0, !PT ;  /* 0x0000000100047812 */ /* 0x040fe200078ec0ff */
[----:B------:R-:W-:Y:S01]  /*1780*/  ULDC UR4, c[0x0][0x258] ;  /* 0x0000960000047ab9 */ /* 0x000fe20000000800 */
[C---:B------:R-:W-:Y:S01]  /*1790*/  LOP3.LUT R7, R0.reuse, 0x1c, RZ, 0xc0, !PT ;  /* 0x0000001c00077812 */ /* 0x040fe200078ec0ff */
[----:B------:R-:W-:Y:S01]  /*17a0*/  ULDC.64 UR16, c[0x0][0x260] ;  /* 0x0000980000107ab9 */ /* 0x000fe20000000a00 */
[C---:B------:R-:W-:Y:S01]  /*17b0*/  LOP3.LUT R5, R0.reuse, 0x3f, RZ, 0xc0, !PT ;  /* 0x0000003f00057812 */ /* 0x040fe200078ec0ff */
[----:B------:R-:W-:Y:S01]  /*17c0*/  UIMAD UR16, UR18, UR16, URZ ;  /* 0x00000010121072a4 */ /* 0x000fe2000f8e023f */
[----:B------:R-:W-:Y:S01]  /*17d0*/  LEA.HI R10, R0, 0x2c, RZ, 0x1a ;  /* 0x0000002c000a7811 */ /* 0x000fe200078fd0ff */
[----:B------:R-:W-:Y:S01]  /*17e0*/  IMAD R9, R4, 0x2, R7 ;  /* 0x0000000204097824 */ /* 0x000fe200078e0207 */
[--C-:B------:R-:W-:Y:S01]  /*17f0*/  SHF.R.U32.HI R4, RZ, 0x5, R0.reuse ;  /* 0x00000005ff047819 */ /* 0x100fe20000011600 */
[----:B------:R-:W1:Y:S01]  /*1800*/  LDC R25, c[0x0][0x268] ;  /* 0x00009a00ff197b82 */ /* 0x000e620000000800 */
[C---:B------:R-:W-:Y:S01]  /*1810*/  IMAD R7, R5.reuse, UR4, RZ ;  /* 0x0000000405077c24 */ /* 0x040fe2000f8e02ff */
[----:B------:R-:W-:Y:S01]  /*1820*/  ULDC.64 UR4, c[0x0][0x218] ;  /* 0x0000860000047ab9 */ /* 0x000fe20000000a00 */
[----:B------:R-:W-:Y:S01]  /*1830*/  R2UR UR22, R4 ;  /* 0x00000000041672ca */ /* 0x000fe200000e0000 */
[----:B------:R-:W-:Y:S01]  /*1840*/  IMAD R5, R5, UR17, RZ ;  /* 0x0000001105057c24 */ /* 0x000fe2000f8e02ff */
[----:B------:R-:W-:Y:S01]  /*1850*/  SHF.R.U32.HI R4, RZ, 0x6, R0 ;  /* 0x00000006ff047819 */ /* 0x000fe20000011600 */
[----:B------:R-:W-:Y:S01]  /*1860*/  UMOV UR14, 0xfffffffe ;  /* 0xfffffffe000e7882 */ /* 0x000fe20000000000 */
[----:B------:R-:W-:Y:S01]  /*1870*/  SHF.R.S32.HI R11, RZ, 0x1f, R7 ;  /* 0x0000001fff0b7819 */ /* 0x000fe20000011407 */
[----:B------:R-:W2:Y:S01]  /*1880*/  LDC.64 R14, c[0x0][0x220] ;  /* 0x00008800ff0e7b82 */ /* 0x000ea20000000a00 */
[----:B------:R-:W-:Y:S01]  /*1890*/  SGXT.U32 R4, R4, 0x2 ;  /* 0x000000020404781a */ /* 0x000fe20000000000 */
[----:B------:R-:W-:Y:S01]  /*18a0*/  UMOV UR15, 0x7fffffdf ;  /* 0x7fffffdf000f7882 */ /* 0x000fe20000000000 */
[C---:B------:R-:W-:Y:S01]  /*18b0*/  LEA.HI R12, R0.reuse, 0x3c, RZ, 0x1a ;  /* 0x0000003c000c7811 */ /* 0x040fe200078fd0ff */
[----:B------:R-:W-:Y:S01]  /*18c0*/  IMAD.MOV.U32 R202, RZ, RZ, 0x3f800000 ;  /* 0x3f800000ffca7424 */ /* 0x000fe200078e00ff */
[----:B------:R-:W-:Y:S01]  /*18d0*/  LEA.HI R6, R0, 0xc, RZ, 0x1a ;  /* 0x0000000c00067811 */ /* 0x000fe200078fd0ff */
[-C--:B0-----:R-:W-:Y:S01]  /*18e0*/  IMAD R198, R4, R183.reuse, RZ ;  /* 0x000000b704c67224 */ /* 0x081fe200078e02ff */
[----:B------:R-:W-:Y:S01]  /*18f0*/  LEA.HI R8, R0, 0x1c, RZ, 0x1a ;  /* 0x0000001c00087811 */ /* 0x000fe200078fd0ff */
[----:B------:R-:W-:Y:S01]  /*1900*/  IMAD R182, R182, UR18, RZ ;  /* 0x00000012b6b67c24 */ /* 0x000fe2000f8e02ff */
[----:B------:R-:W-:Y:S01]  /*1910*/  SHF.R.S32.HI R16, RZ, 0x1f, R5 ;  /* 0x0000001fff107819 */ /* 0x000fe20000011405 */
[----:B------:R-:W-:Y:S01]  /*1920*/  IMAD R188, R183, 0x4, R198 ;  /* 0x00000004b7bc7824 */ /* 0x000fe200078e02c6 */
[----:B------:R-:W-:Y:S01]  /*1930*/  SHF.R.U32.HI R196, RZ, 0x1, R0 ;  /* 0x00000001ffc47819 */ /* 0x000fe20000011600 */
[----:B------:R-:W-:Y:S01]  /*1940*/  IMAD R192, R10, R183, RZ ;  /* 0x000000b70ac07224 */ /* 0x000fe200078e02ff */
[----:B------:R-:W-:Y:S01]  /*1950*/  IADD3 R7, P0, P1, R7, UR4, R182 ;  /* 0x0000000407077c10 */ /* 0x000fe2000f91e0b6 */
[C---:B------:R-:W-:Y:S01]  /*1960*/  IMAD R186, R183.reuse, 0x4, R188 ;  /* 0x00000004b7ba7824 */ /* 0x040fe200078e02bc */
[----:B------:R-:W-:Y:S01]  /*1970*/  SHF.R.S32.HI R182, RZ, 0x1f, R182 ;  /* 0x0000001fffb67819 */ /* 0x000fe200000114b6 */
[----:B-1----:R-:W-:Y:S01]  /*1980*/  IMAD R163, R4, R25, RZ ;  /* 0x0000001904a37224 */ /* 0x002fe200078e02ff */
[-C--:B------:R-:W-:Y:S01]  /*1990*/  IADD3 R199, P4, R198, R7.reuse, RZ ;  /* 0x00000007c6c77210 */ /* 0x080fe20007f9e0ff */
[----:B------:R-:W-:Y:S01]  /*19a0*/  IMAD R184, R183, 0x8, R186 ;  /* 0x00000008b7b87824 */ /* 0x000fe200078e02ba */
[----:B------:R-:W-:Y:S01]  /*19b0*/  IADD3.X R11, R11, UR5, R182, P0, P1 ;  /* 0x000000050b0b7c10 */ /* 0x000fe200087e24b6 */
[----:B------:R-:W-:Y:S01]  /*19c0*/  IMAD R157, R25, 0x4, R163 ;  /* 0x00000004199d7824 */ /* 0x000fe200078e02a3 */
[----:B------:R-:W-:Y:S01]  /*19d0*/  IADD3 R205, P2, R192, R7, RZ ;  /* 0x00000007c0cd7210 */ /* 0x000fe20007f5e0ff */
[----:B------:R-:W-:Y:S01]  /*19e0*/  IMAD R182, R183, 0x4, R184 ;  /* 0x00000004b7b67824 */ /* 0x000fe200078e02b8 */
[----:B------:R-:W-:Y:S01]  /*19f0*/  LEA.HI.X.SX32 R198, R198, R11, 0x1, P4 ;  /* 0x0000000bc6c67211 */ /* 0x000fe200020f0eff */
[----:B------:R-:W-:Y:S01]  /*1a00*/  IMAD R153, R25, 0x4, R157 ;  /* 0x0000000419997824 */ /* 0x000fe200078e029d */
[----:B------:R-:W-:Y:S01]  /*1a10*/  IADD3 R197, P4, R188, R7, RZ ;  /* 0x00000007bcc57210 */ /* 0x000fe20007f9e0ff */
[----:B------:R-:W-:Y:S01]  /*1a20*/  IMAD R4, R183, 0x4, R182 ;  /* 0x00000004b7047824 */ /* 0x000fe200078e02b6 */
[----:B--2---:R-:W-:Y:S01]  /*1a30*/  IADD3 R13, P0, P1, R5, UR16, R14 ;  /* 0x00000010050d7c10 */ /* 0x004fe2000f91e00e */
[----:B------:R-:W-:Y:S01]  /*1a40*/  IMAD R190, R12, R183, RZ ;  /* 0x000000b70cbe7224 */ /* 0x000fe200078e02ff */
[----:B------:R-:W-:Y:S01]  /*1a50*/  LEA.HI.X.SX32 R188, R188, R11, 0x1, P4 ;  /* 0x0000000bbcbc7211 */ /* 0x000fe200020f0eff */
[----:B------:R-:W-:Y:S01]  /*1a60*/  IMAD R176, R183, 0x8, R4 ;  /* 0x00000008b7b07824 */ /* 0x000fe200078e0204 */
[-C--:B------:R-:W-:Y:S01]  /*1a70*/  IADD3 R191, P4, R182, R7.reuse, RZ ;  /* 0x00000007b6bf7210 */ /* 0x080fe20007f9e0ff */
[----:B------:R-:W-:Y:S01]  /*1a80*/  IMAD R152, R25, 0x8, R153 ;  /* 0x0000000819987824 */ /* 0x000fe200078e0299 */
[----:B------:R-:W-:Y:S01]  /*1a90*/  IADD3 R207, P3, R190, R7, RZ ;  /* 0x00000007becf7210 */ /* 0x000fe20007f7e0ff */
[----:B------:R-:W-:Y:S01]  /*1aa0*/  IMAD R174, R183, 0x4, R176 ;  /* 0x00000004b7ae7824 */ /* 0x000fe200078e02b0 */
[-C--:B------:R-:W-:Y:S01]  /*1ab0*/  LEA.HI.X.SX32 R192, R192, R11.reuse, 0x1, P2 ;  /* 0x0000000bc0c07211 */ /* 0x080fe200010f0eff */
[----:B------:R-:W-:Y:S01]  /*1ac0*/  IMAD R23, R25, 0x4, R152 ;  /* 0x0000000419177824 */ /* 0x000fe200078e0298 */
[----:B------:R-:W-:Y:S01]  /*1ad0*/  LEA.HI.X.SX32 R182, R182, R11, 0x1, P4 ;  /* 0x0000000bb6b67211 */ /* 0x000fe200020f0eff */
[----:B------:R-:W-:Y:S01]  /*1ae0*/  IMAD R172, R183, 0x4, R174 ;  /* 0x00000004b7ac7824 */ /* 0x000fe200078e02ae */
[-C--:B------:R-:W-:Y:S01]  /*1af0*/  IADD3 R195, P2, R186, R7.reuse, RZ ;  /* 0x00000007bac37210 */ /* 0x080fe20007f5e0ff */
[----:B------:R-:W-:Y:S01]  /*1b00*/  IMAD R19, R25, 0x4, R23 ;  /* 0x0000000419137824 */ /* 0x000fe200078e0217 */
[----:B------:R-:W-:Y:S01]  /*1b10*/  IADD3 R185, P4, R174, R7, RZ ;  /* 0x00000007aeb97210 */ /* 0x000fe20007f9e0ff */
[C---:B------:R-:W-:Y:S01]  /*1b20*/  IMAD R14, R183.reuse, 0x8, R172 ;  /* 0x00000008b70e7824 */ /* 0x040fe200078e02ac */
[----:B------:R-:W-:Y:S01]  /*1b30*/  LEA.HI.X.SX32 R190, R190, R11, 0x1, P3 ;  /* 0x0000000bbebe7211 */ /* 0x000fe200018f0eff */
[----:B------:R-:W-:Y:S01]  /*1b40*/  IMAD R200, R6, R183, RZ ;  /* 0x000000b706c87224 */ /* 0x000fe200078e02ff */
[----:B------:R-:W-:Y:S01]  /*1b50*/  IADD3 R193, P3, R184, R7, RZ ;  /* 0x00000007b8c17210 */ /* 0x000fe20007f7e0ff */
[----:B------:R-:W-:Y:S01]  /*1b60*/  IMAD R170, R183, 0x4, R14 ;  /* 0x00000004b7aa7824 */ /* 0x000fe200078e020e */
[----:B------:R-:W-:Y:S01]  /*1b70*/  USHF.R.S32.HI UR4, URZ, 0x1f, UR16 ;  /* 0x0000001f3f047899 */ /* 0x000fe20008011410 */
[----:B------:R-:W-:Y:S01]  /*1b80*/  LEA.HI.X.SX32 R186, R186, R11, 0x1, P2 ;  /* 0x0000000bbaba7211 */ /* 0x000fe200010f0eff */
[----:B------:R-:W-:Y:S01]  /*1b90*/  IMAD R12, R12, R25, RZ ;  /* 0x000000190c0c7224 */ /* 0x000fe200078e02ff */
[----:B------:R-:W-:Y:S01]  /*1ba0*/  LEA.HI.X.SX32 R174, R174, R11, 0x1, P4 ;  /* 0x0000000baeae7211 */ /* 0x000fe200020f0eff */
[----:B------:R-:W-:Y:S01]  /*1bb0*/  IMAD R18, R25, 0x8, R19 ;  /* 0x0000000819127824 */ /* 0x000fe200078e0213 */
[-C--:B------:R-:W-:Y:S01]  /*1bc0*/  IADD3 R189, P2, R4, R7.reuse, RZ ;  /* 0x0000000704bd7210 */ /* 0x080fe20007f5e0ff */
[----:B------:R-:W-:Y:S01]  /*1bd0*/  IMAD R169, R183, 0x4, R170 ;  /* 0x00000004b7a97824 */ /* 0x000fe200078e02aa */
[----:B------:R-:W-:Y:S01]  /*1be0*/  IADD3 R175, P4, R170, R7, RZ ;  /* 0x00000007aaaf7210 */ /* 0x000fe20007f9e0ff */
[----:B------:R-:W-:Y:S01]  /*1bf0*/  IMAD R194, R8, R183, RZ ;  /* 0x000000b708c27224 */ /* 0x000fe200078e02ff */
[----:B------:R-:W-:Y:S01]  /*1c00*/  LEA.HI.X.SX32 R184, R184, R11, 0x1, P3 ;  /* 0x0000000bb8b87211 */ /* 0x000fe200018f0eff */
[----:B------:R-:W-:Y:S01]  /*1c10*/  IMAD R6, R6, R25, RZ ;  /* 0x0000001906067224 */ /* 0x000fe200078e02ff */
[----:B------:R-:W-:Y:S01]  /*1c20*/  IADD3 R187, P3, R176, R7, RZ ;  /* 0x00000007b0bb7210 */ /* 0x000fe20007f7e0ff */
[----:B------:R-:W-:Y:S01]  /*1c30*/  IMAD R8, R8, R25, RZ ;  /* 0x0000001908087224 */ /* 0x000fe200078e02ff */
[----:B------:R-:W-:Y:S01]  /*1c40*/  IADD3 R201, P5, R200, R7, RZ ;  /* 0x00000007c8c97210 */ /* 0x000fe20007fbe0ff */
[----:B------:R-:W-:Y:S01]  /*1c50*/  IMAD R17, R25, 0x4, R18 ;  /* 0x0000000419117824 */ /* 0x000fe200078e0212 */
[----:B------:R-:W-:Y:S01]  /*1c60*/  LEA.HI.X.SX32 R181, R4, R11, 0x1, P2 ;  /* 0x0000000b04b57211 */ /* 0x000fe200010f0eff */
[----:B------:R-:W-:Y:S01]  /*1c70*/  IMAD R10, R10, R25, RZ ;  /* 0x000000190a0a7224 */ /* 0x000fe200078e02ff */
[----:B------:R-:W-:Y:S01]  /*1c80*/  LEA.HI.X.SX32 R170, R170, R11, 0x1, P4 ;  /* 0x0000000baaaa7211 */ /* 0x000fe200020f0eff */
[----:B------:R-:W-:Y:S01]  /*1c90*/  UIADD3 UR5, UR19, 0x4000, URZ ;  /* 0x0000400013057890 */ /* 0x000fe2000fffe03f */
[----:B------:R-:W-:Y:S01]  /*1ca0*/  IADD3.X R4, R16, UR4, R15, P0, P1 ;  /* 0x0000000410047c10 */ /* 0x000fe200087e240f */
[----:B------:R-:W-:Y:S01]  /*1cb0*/  IMAD.MOV.U32 R204, RZ, RZ, 0x3f800000 ;  /* 0x3f800000ffcc7424 */ /* 0x000fe200078e00ff */
[----:B------:R-:W-:Y:S01]  /*1cc0*/  IADD3 R164, P4, R12, R13, RZ ;  /* 0x0000000d0ca47210 */ /* 0x000fe20007f9e0ff */
[----:B------:R-:W-:Y:S01]  /*1cd0*/  USHF.R.U32.HI UR5, URZ, 0x4, UR5 ;  /* 0x000000043f057899 */ /* 0x000fe20008011605 */
[----:B------:R-:W-:Y:S01]  /*1ce0*/  IADD3 R179, P2, R172, R7, RZ ;  /* 0x00000007acb37210 */ /* 0x000fe20007f5e0ff */
[----:B------:R-:W-:Y:S01]  /*1cf0*/  IMAD.MOV.U32 R206, RZ, RZ, 0x3f800000 ;  /* 0x3f800000ffce7424 */ /* 0x000fe200078e00ff */
[----:B------:R-:W-:Y:S01]  /*1d00*/  IADD3 R168, P0, R163, R13, RZ ;  /* 0x0000000da3a87210 */ /* 0x000fe20007f1e0ff */
[----:B------:R-:W-:Y:S01]  /*1d10*/  USGXT.U32 UR6, UR5, 0xe ;  /* 0x0000000e0506789a */ /* 0x000fe20008000000 */
[-C--:B------:R-:W-:Y:S01]  /*1d20*/  LEA.HI.X.SX32 R176, R176, R11.reuse, 0x1, P3 ;  /* 0x0000000bb0b07211 */ /* 0x080fe200018f0eff */
[----:B------:R-:W-:Y:S01]  /*1d30*/  IMAD.MOV.U32 R208, RZ, RZ, 0x3f800000 ;  /* 0x3f800000ffd07424 */ /* 0x000fe200078e00ff */
[----:B------:R-:W-:Y:S01]  /*1d40*/  LEA.HI.X.SX32 R200, R200, R11, 0x1, P5 ;  /* 0x0000000bc8c87211 */ /* 0x000fe200028f0eff */
[----:B------:R-:W-:Y:S01]  /*1d50*/  IMAD.MOV.U32 R210, RZ, RZ, -0x800000 ;  /* 0xff800000ffd27424 */ /* 0x000fe200078e00ff */
[-C--:B------:R-:W-:Y:S01]  /*1d60*/  IADD3 R177, P3, R14, R7.reuse, RZ ;  /* 0x000000070eb17210 */ /* 0x080fe20007f7e0ff */
[----:B------:R-:W-:Y:S01]  /*1d70*/  IMAD.MOV.U32 R209, RZ, RZ, -0x800000 ;  /* 0xff800000ffd17424 */ /* 0x000fe200078e00ff */
[-C--:B------:R-:W-:Y:S01]  /*1d80*/  IADD3 R203, P6, R194, R7.reuse, RZ ;  /* 0x00000007c2cb7210 */ /* 0x080fe20007fde0ff */
[----:B------:R-:W-:Y:S01]  /*1d90*/  IMAD.MOV.U32 R211, RZ, RZ, -0x800000 ;  /* 0xff800000ffd37424 */ /* 0x000fe200078e00ff */
[----:B------:R-:W-:-:S02]  /*1da0*/  IADD3 R173, P5, R169, R7, RZ ;  /* 0x00000007a9ad7210 */ /* 0x000fc40007fbe0ff */
[----:B------:R-:W-:Y:S02]  /*1db0*/  CS2R R120, SRZ ;  /* 0x0000000000787805 */ /* 0x000fe4000001ff00 */
[-C--:B------:R-:W-:Y:S01]  /*1dc0*/  LEA.HI.X.SX32 R158, R12, R4.reuse, 0x1, P4 ;  /* 0x000000040c9e7211 */ /* 0x080fe200020f0eff */
[----:B------:R-:W-:Y:S01]  /*1dd0*/  IMAD R12, R25, 0x4, R17 ;  /* 0x00000004190c7824 */ /* 0x000fe200078e0211 */
[----:B------:R-:W-:Y:S02]  /*1de0*/  LEA.HI.X.SX32 R172, R172, R11, 0x1, P2 ;  /* 0x0000000bacac7211 */ /* 0x000fe400010f0eff */
[----:B------:R-:W-:Y:S02]  /*1df0*/  CS2R R122, SRZ ;  /* 0x00000000007a7805 */ /* 0x000fe4000001ff00 */
[----:B------:R-:W-:Y:S02]  /*1e00*/  LEA.HI.X.SX32 R163, R163, R4, 0x1, P0 ;  /* 0x00000004a3a37211 */ /* 0x000fe400000f0eff */
[----:B------:R-:W-:-:S02]  /*1e10*/  CS2R R124, SRZ ;  /* 0x00000000007c7805 */ /* 0x000fc4000001ff00 */
[-C--:B------:R-:W-:Y:S02]  /*1e20*/  IADD3 R167, P1, R6, R13.reuse, RZ ;  /* 0x0000000d06a77210 */ /* 0x080fe40007f3e0ff */
[----:B------:R-:W-:Y:S02]  /*1e30*/  CS2R R126, SRZ ;  /* 0x00000000007e7805 */ /* 0x000fe4000001ff00 */
[-C--:B------:R-:W-:Y:S02]  /*1e40*/  IADD3 R166, P2, R8, R13.reuse, RZ ;  /* 0x0000000d08a67210 */ /* 0x080fe40007f5e0ff */
[----:B------:R-:W-:Y:S02]  /*1e50*/  CS2R R128, SRZ ;  /* 0x0000000000807805 */ /* 0x000fe4000001ff00 */
[----:B------:R-:W-:Y:S02]  /*1e60*/  IADD3 R160, P0, R157, R13, RZ ;  /* 0x0000000d9da07210 */ /* 0x000fe40007f1e0ff */
[----:B------:R-:W-:-:S02]  /*1e70*/  CS2R R130, SRZ ;  /* 0x0000000000827805 */ /* 0x000fc4000001ff00 */
[-C--:B------:R-:W-:Y:S02]  /*1e80*/  LEA.HI.X.SX32 R171, R14, R11.reuse, 0x1, P3 ;  /* 0x0000000b0eab7211 */ /* 0x080fe400018f0eff */
[----:B------:R-:W-:Y:S02]  /*1e90*/  CS2R R132, SRZ ;  /* 0x0000000000847805 */ /* 0x000fe4000001ff00 */
[-C--:B------:R-:W-:Y:S02]  /*1ea0*/  LEA.HI.X.SX32 R194, R194, R11.reuse, 0x1, P6 ;  /* 0x0000000bc2c27211 */ /* 0x080fe400030f0eff */
[----:B------:R-:W-:Y:S02]  /*1eb0*/  CS2R R134, SRZ ;  /* 0x0000000000867805 */ /* 0x000fe4000001ff00 */
[----:B------:R-:W-:Y:S01]  /*1ec0*/  LEA.HI.X.SX32 R169, R169, R11, 0x1, P5 ;  /* 0x0000000ba9a97211 */ /* 0x000fe200028f0eff */
[----:B------:R-:W-:Y:S01]  /*1ed0*/  IMAD R11, R25, 0x8, R12 ;  /* 0x00000008190b7824 */ /* 0x000fe200078e020c */
[----:B------:R-:W-:-:S02]  /*1ee0*/  IADD3 R165, P3, R10, R13, RZ ;  /* 0x0000000d0aa57210 */ /* 0x000fc40007f7e0ff */
[----:B------:R-:W-:Y:S02]  /*1ef0*/  CS2R R136, SRZ ;  /* 0x0000000000887805 */ /* 0x000fe4000001ff00 */
[-C--:B------:R-:W-:Y:S02]  /*1f00*/  LEA.HI.X.SX32 R162, R6, R4.reuse, 0x1, P1 ;  /* 0x0000000406a27211 */ /* 0x080fe400008f0eff */
[----:B------:R-:W-:Y:S02]  /*1f10*/  CS2R R138, SRZ ;  /* 0x00000000008a7805 */ /* 0x000fe4000001ff00 */
[-C--:B------:R-:W-:Y:S01]  /*1f20*/  LEA.HI.X.SX32 R161, R8, R4.reuse, 0x1, P2 ;  /* 0x0000000408a17211 */ /* 0x080fe200010f0eff */
[----:B------:R-:W-:Y:S01]  /*1f30*/  IMAD.MOV.U32 R8, RZ, RZ, -0x800000 ;  /* 0xff800000ff087424 */ /* 0x000fe200078e00ff */
        /* <DEDUP_REMOVED lines=8> */
[----:B------:R-:W-:Y:S02]  /*1fc0*/  SHF.R.S32.HI R5, RZ, 0x7, R0 ;  /* 0x00000007ff057819 */ /* 0x000fe40000011400 */
[----:B------:R-:W-:Y:S02]  /*1fd0*/  CS2R R148, SRZ ;  /* 0x0000000000947805 */ /* 0x000fe4000001ff00 */
[----:B------:R-:W-:Y:S02]  /*1fe0*/  SGXT.U32 R196, R196, 0x1 ;  /* 0x00000001c4c4781a */ /* 0x000fe40000000000 */
[----:B------:R-:W-:Y:S02]  /*1ff0*/  CS2R R150, SRZ ;  /* 0x0000000000967805 */ /* 0x000fe4000001ff00 */
[-C--:B------:R-:W-:Y:S01]  /*2000*/  LEA.HI.X.SX32 R159, R10, R4.reuse, 0x1, P3 ;  /* 0x000000040a9f7211 */ /* 0x080fe200018f0eff */
[----:B------:R-:W-:Y:S01]  /*2010*/  IMAD R10, R25, 0x4, R11 ;  /* 0x00000004190a7824 */ /* 0x000fe200078e020b */
[----:B------:R-:W-:-:S02]  /*2020*/  LEA.HI.X.SX32 R153, R153, R4, 0x1, P0 ;  /* 0x0000000499997211 */ /* 0x000fc400000f0eff */
[----:B------:R-:W-:Y:S02]  /*2030*/  CS2R R88, SRZ ;  /* 0x0000000000587805 */ /* 0x000fe4000001ff00 */
[-C--:B------:R-:W-:Y:S02]  /*2040*/  LEA.HI.X.SX32 R152, R152, R4.reuse, 0x1, P1 ;  /* 0x0000000498987211 */ /* 0x080fe400008f0eff */
[----:B------:R-:W-:Y:S02]  /*2050*/  CS2R R90, SRZ ;  /* 0x00000000005a7805 */ /* 0x000fe4000001ff00 */
[----:B------:R-:W-:Y:S02]  /*2060*/  LEA.HI.X.SX32 R23, R23, R4, 0x1, P2 ;  /* 0x0000000417177211 */ /* 0x000fe400010f0eff */
[----:B------:R-:W-:Y:S02]  /*2070*/  CS2R R92, SRZ ;  /* 0x00000000005c7805 */ /* 0x000fe4000001ff00 */
[----:B------:R-:W-:-:S02]  /*2080*/  SGXT R5, R5, 0x1 ;  /* 0x000000010505781a */ /* 0x000fc40000000200 */
[----:B------:R-:W-:Y:S02]  /*2090*/  CS2R R94, SRZ ;  /* 0x00000000005e7805 */ /* 0x000fe4000001ff00 */
[----:B------:R-:W-:Y:S01]  /*20a0*/  LOP3.LUT R196, R9, R196, RZ, 0xfc, !PT ;  /* 0x000000c409c47212 */ /* 0x000fe200078efcff */
[----:B------:R-:W-:Y:S01]  /*20b0*/  IMAD R9, R25, 0x4, R10 ;  /* 0x0000000419097824 */ /* 0x000fe200078e020a */
[-C--:B------:R-:W-:Y:S02]  /*20c0*/  IADD3 R22, P0, R19, R13.reuse, RZ ;  /* 0x0000000d13167210 */ /* 0x080fe40007f1e0ff */
[----:B------:R-:W-:Y:S02]  /*20d0*/  CS2R R96, SRZ ;  /* 0x0000000000607805 */ /* 0x000fe4000001ff00 */
[----:B------:R-:W-:Y:S02]  /*20e0*/  IADD3 R21, P1, R18, R13, RZ ;  /* 0x0000000d12157210 */ /* 0x000fe40007f3e0ff */
[----:B------:R-:W-:-:S02]  /*20f0*/  CS2R R98, SRZ ;  /* 0x0000000000627805 */ /* 0x000fc4000001ff00 */
[----:B------:R-:W-:Y:S02]  /*2100*/  IADD3 R20, P2, R17, R13, RZ ;  /* 0x0000000d11147210 */ /* 0x000fe40007f5e0ff */
[----:B------:R-:W-:Y:S02]  /*2110*/  CS2R R100, SRZ ;  /* 0x0000000000647805 */ /* 0x000fe4000001ff00 */
[----:B------:R-:W-:Y:S02]  /*2120*/  LOP3.LUT R5, R5, 0x90, RZ, 0xc0, !PT ;  /* 0x0000009005057812 */ /* 0x000fe400078ec0ff */
[----:B------:R-:W-:Y:S02]  /*2130*/  CS2R R102, SRZ ;  /* 0x0000000000667805 */ /* 0x000fe4000001ff00 */
[----:B------:R-:W-:Y:S02]  /*2140*/  LEA.HI.X.SX32 R19, R19, R4, 0x1, P0 ;  /* 0x0000000413137211 */ /* 0x000fe400000f0eff */
[----:B------:R-:W-:-:S02]  /*2150*/  CS2R R104, SRZ ;  /* 0x0000000000687805 */ /* 0x000fc4000001ff00 */
[-C--:B------:R-:W-:Y:S02]  /*2160*/  LEA.HI.X.SX32 R18, R18, R4.reuse, 0x1, P1 ;  /* 0x0000000412127211 */ /* 0x080fe400008f0eff */
[----:B------:R-:W-:Y:S02]  /*2170*/  CS2R R106, SRZ ;  /* 0x00000000006a7805 */ /* 0x000fe4000001ff00 */
[----:B------:R-:W-:Y:S02]  /*2180*/  LEA.HI.X.SX32 R17, R17, R4, 0x1, P2 ;  /* 0x0000000411117211 */ /* 0x000fe400010f0eff */
[----:B------:R-:W-:Y:S02]  /*2190*/  CS2R R108, SRZ ;  /* 0x00000000006c7805 */ /* 0x000fe4000001ff00 */
[----:B------:R-:W-:Y:S02]  /*21a0*/  IADD3 R16, P0, R12, R13, RZ ;  /* 0x0000000d0c107210 */ /* 0x000fe40007f1e0ff */
[----:B------:R-:W-:-:S02]  /*21b0*/  CS2R R110, SRZ ;  /* 0x00000000006e7805 */ /* 0x000fc4000001ff00 */
[-C--:B------:R-:W-:Y:S02]  /*21c0*/  IADD3 R15, P1, R11, R13.reuse, RZ ;  /* 0x0000000d0b0f7210 */ /* 0x080fe40007f3e0ff */
[----:B------:R-:W-:Y:S02]  /*21d0*/  CS2R R112, SRZ ;  /* 0x0000000000707805 */ /* 0x000fe4000001ff00 */
[-C--:B------:R-:W-:Y:S02]  /*21e0*/  IADD3 R14, P2, R10, R13.reuse, RZ ;  /* 0x0000000d0a0e7210 */ /* 0x080fe40007f5e0ff */
[----:B------:R-:W-:Y:S02]  /*21f0*/  CS2R R114, SRZ ;  /* 0x0000000000727805 */ /* 0x000fe4000001ff00 */
[----:B------:R-:W-:Y:S02]  /*2200*/  IADD3 R13, P3, R9, R13, RZ ;  /* 0x0000000d090d7210 */ /* 0x000fe40007f7e0ff */
[----:B------:R-:W-:-:S02]  /*2210*/  CS2R R116, SRZ ;  /* 0x0000000000747805 */ /* 0x000fc4000001ff00 */
[----:B------:R-:W-:Y:S01]  /*2220*/  LOP3.LUT R6, R5, 0x7f, R0, 0x78, !PT ;  /* 0x0000007f05067812 */ /* 0x000fe200078e7800 */
[----:B------:R-:W-:Y:S01]  /*2230*/  UMOV UR7, URZ ;  /* 0x0000003f00077c82 */ /* 0x000fe20008000000 */
[-C--:B------:R-:W-:Y:S02]  /*2240*/  LEA.HI.X.SX32 R12, R12, R4.reuse, 0x1, P0 ;  /* 0x000000040c0c7211 */ /* 0x080fe400000f0eff */
[----:B------:R-:W-:Y:S02]  /*2250*/  CS2R R118, SRZ ;  /* 0x0000000000767805 */ /* 0x000fe4000001ff00 */
[-C--:B------:R-:W-:Y:S01]  /*2260*/  LEA.HI.X.SX32 R11, R11, R4.reuse, 0x1, P1 ;  /* 0x000000040b0b7211 */ /* 0x080fe200008f0eff */
[----:B------:R-:W-:Y:S01]  /*2270*/  UIADD3.64 UR14, UR6, -UR14, URZ ;  /* 0x8000000e060e7297 */ /* 0x000fe2000fffe03f */
[-C--:B------:R-:W-:Y:S01]  /*2280*/  LEA.HI.X.SX32 R10, R10, R4.reuse, 0x1, P2 ;  /* 0x000000040a0a7211 */ /* 0x080fe200010f0eff */
[----:B------:R-:W-:Y:S01]  /*2290*/  UMOV UR4, URZ ;  /* 0x0000003f00047c82 */ /* 0x000fe20008000000 */
[----:B------:R-:W-:Y:S01]  /*22a0*/  LEA.HI.X.SX32 R9, R9, R4, 0x1, P3 ;  /* 0x0000000409097211 */ /* 0x000fe200018f0eff */
[----:B------:R-:W-:Y:S01]  /*22b0*/  IMAD.MOV.U32 R4, RZ, RZ, RZ ;  /* 0x000000ffff047224 */ /* 0x000fe200078e00ff */
[----:B------:R-:W-:Y:S01]  /*22c0*/  LOP3.LUT P0, RZ, R0, 0x1, RZ, 0xc0, !PT ;  /* 0x0000000100ff7812 */ /* 0x000fe2000780c0ff */
[----:B------:R-:W-:Y:S01]  /*22d0*/  UMOV UR5, URZ ;  /* 0x0000003f00057c82 */ /* 0x000fe20008000000 */
[----:B------:R-:W-:Y:S01]  /*22e0*/  LOP3.LUT R5, R6, 0x20, RZ, 0x3c, !PT ;  /* 0x0000002006057812 */ /* 0x000fe200078e3cff */
[----:B------:R-:W-:Y:S01]  /*22f0*/  ULDC UR7, c[0x0][0x238] ;  /* 0x00008e0000077ab9 */ /* 0x000fe20000000800 */
[----:B------:R-:W-:Y:S01]  /*2300*/  UMOV UR10, UR6 ;  /* 0x00000006000a7c82 */ /* 0x000fe20008000000 */
[----:B------:R-:W-:-:S08]  /*2310*/  UMOV UR11, 0x80000020 ;  /* 0x80000020000b7882 */ /* 0x000fd00000000000 */
.L_x_1:
[----:B------:R-:W-:Y:S02]  /*2320*/  SHF.R.S32.HI R49, RZ, 0x1f, R4 ;  /* 0x0000001fff317819 */ /* 0x000fe40000011404 */
[C---:B------:R-:W-:Y:S02]  /*2330*/  IADD3 R24, P1, R4.reuse, R199, RZ ;  /* 0x000000c704187210 */ /* 0x040fe40007f3e0ff */
[----:B------:R-:W-:-:S03]  /*2340*/  IADD3 R26, P2, R4, R197, RZ ;  /* 0x000000c5041a7210 */ /* 0x000fc60007f5e0ff */
[C---:B------:R-:W-:Y:S01]  /*2350*/  IMAD.X R25, R49.reuse, 0x1, R198, P1 ;  /* 0x0000000131197824 */ /* 0x040fe200008e06c6 */
[C---:B------:R-:W-:Y:S01]  /*2360*/  IADD3 R32, P1, R4.reuse, R195, RZ ;  /* 0x000000c304207210 */ /* 0x040fe20007f3e0ff */
[C---:B------:R-:W-:Y:S01]  /*2370*/  IMAD.X R27, R49.reuse, 0x1, R188, P2 ;  /* 0x00000001311b7824 */ /* 0x040fe200010e06bc */
[C---:B------:R-:W-:Y:S02]  /*2380*/  IADD3 R34, P2, R4.reuse, R201, RZ ;  /* 0x000000c904227210 */ /* 0x040fe40007f5e0ff */
[----:B------:R-:W2:Y:S01]  /*2390*/  LDG.E.U8 R7, desc[UR20][R24.64] ;  /* 0x0000001418077981 */ /* 0x000ea2000c1e1100 */
[C---:B------:R-:W-:Y:S01]  /*23a0*/  IMAD.X R33, R49.reuse, 0x1, R186, P1 ;  /* 0x0000000131217824 */ /* 0x040fe200008e06ba */
[C---:B------:R-:W-:Y:S01]  /*23b0*/  IADD3 R38, P1, R4.reuse, R193, RZ ;  /* 0x000000c104267210 */ /* 0x040fe20007f3e0ff */
[C---:B------:R-:W-:Y:S01]  /*23c0*/  IMAD.X R35, R49.reuse, 0x1, R200, P2 ;  /* 0x0000000131237824 */ /* 0x040fe200010e06c8 */
[C---:B------:R-:W-:Y:S01]  /*23d0*/  IADD3 R40, P2, R4.reuse, R191, RZ ;  /* 0x000000bf04287210 */ /* 0x040fe20007f5e0ff */
[----:B------:R-:W3:Y:S02]  /*23e0*/  LDG.E.U8 R42, desc[UR20][R26.64] ;  /* 0x000000141a2a7981 */ /* 0x000ee4000c1e1100 */
[C---:B------:R-:W-:Y:S01]  /*23f0*/  IMAD.X R39, R49.reuse, 0x1, R184, P1 ;  /* 0x0000000131277824 */ /* 0x040fe200008e06b8 */
[C---:B------:R-:W-:Y:S01]  /*2400*/  IADD3 R36, P1, R4.reuse, R189, RZ ;  /* 0x000000bd04247210 */ /* 0x040fe20007f3e0ff */
[C---:B------:R-:W-:Y:S01]  /*2410*/  IMAD.X R41, R49.reuse, 0x1, R182, P2 ;  /* 0x0000000131297824 */ /* 0x040fe200010e06b6 */
[C---:B------:R-:W-:Y:S01]  /*2420*/  IADD3 R30, P2, R4.reuse, R203, RZ ;  /* 0x000000cb041e7210 */ /* 0x040fe20007f5e0ff */
[----:B------:R0:W4:Y:S02]  /*2430*/  LDG.E.U8 R43, desc[UR20][R32.64] ;  /* 0x00000014202b7981 */ /* 0x000124000c1e1100 */
[C---:B------:R-:W-:Y:S01]  /*2440*/  IMAD.X R37, R49.reuse, 0x1, R181, P1 ;  /* 0x0000000131257824 */ /* 0x040fe200008e06b5 */
[----:B------:R-:W-:Y:S01]  /*2450*/  IADD3 R28, P1, R4, R187, RZ ;  /* 0x000000bb041c7210 */ /* 0x000fe20007f3e0ff */
[----:B------:R1:W5:Y:S01]  /*2460*/  LDG.E.U8 R44, desc[UR20][R34.64] ;  /* 0x00000014222c7981 */ /* 0x000362000c1e1100 */
[----:B------:R-:W-:-:S03]  /*2470*/  IMAD.X R31, R49, 0x1, R194, P2 ;  /* 0x00000001311f7824 */ /* 0x000fc600010e06c2 */
[----:B------:R-:W-:Y:S01]  /*2480*/  IMAD.X R29, R49, 0x1, R176, P1 ;  /* 0x00000001311d7824 */ /* 0x000fe200008e06b0 */
[----:B------:R1:W3:Y:S01]  /*2490*/  LDG.E.U8 R45, desc[UR20][R36.64] ;  /* 0x00000014242d7981 */ /* 0x0002e2000c1e1100 */
[----:B0-----:R-:W-:-:S03]  /*24a0*/  IADD3 R32, P2, R4, R179, RZ ;  /* 0x000000b304207210 */ /* 0x001fc60007f5e0ff */
[----:B------:R0:W5:Y:S01]  /*24b0*/  LDG.E.U8 R214, desc[UR20][R30.64] ;  /* 0x000000141ed67981 */ /* 0x000162000c1e1100 */
[C---:B-1----:R-:W-:Y:S01]  /*24c0*/  IADD3 R34, P1, R4.reuse, R177, RZ ;  /* 0x000000b104227210 */ /* 0x042fe20007f3e0ff */
[C---:B------:R-:W-:Y:S01]  /*24d0*/  IMAD.X R33, R49.reuse, 0x1, R172, P2 ;  /* 0x0000000131217824 */ /* 0x040fe200010e06ac */
[C---:B------:R-:W-:Y:S01]  /*24e0*/  IADD3 R24, P2, R4.reuse, R173, RZ ;  /* 0x000000ad04187210 */ /* 0x040fe20007f5e0ff */
[----:B------:R1:W5:Y:S02]  /*24f0*/  LDG.E.U8 R47, desc[UR20][R28.64] ;  /* 0x000000141c2f7981 */ /* 0x000364000c1e1100 */
[C---:B------:R-:W-:Y:S01]  /*2500*/  IMAD.X R35, R49.reuse, 0x1, R171, P1 ;  /* 0x0000000131237824 */ /* 0x040fe200008e06ab */
[C---:B------:R-:W-:Y:S01]  /*2510*/  IADD3 R26, P1, R4.reuse, R185, RZ ;  /* 0x000000b9041a7210 */ /* 0x040fe20007f3e0ff */
[C---:B------:R-:W-:Y:S01]  /*2520*/  IMAD.X R25, R49.reuse, 0x1, R169, P2 ;  /* 0x0000000131197824 */ /* 0x040fe200010e06a9 */
[C---:B------:R-:W-:Y:S01]  /*2530*/  IADD3 R36, P2, R4.reuse, R205, RZ ;  /* 0x000000cd04247210 */ /* 0x040fe20007f5e0ff */
[----:B------:R-:W5:Y:S01]  /*2540*/  LDG.E.U8 R39, desc[UR20][R38.64] ;  /* 0x0000001426277981 */ /* 0x000f62000c1e1100 */
[C---:B0-----:R-:W-:Y:S01]  /*2550*/  IADD3 R30, P3, R4.reuse, R175, RZ ;  /* 0x000000af041e7210 */ /* 0x041fe20007f7e0ff */
[C---:B------:R-:W-:Y:S01]  /*2560*/  IMAD.X R27, R49.reuse, 0x1, R174, P1 ;  /* 0x00000001311b7824 */ /* 0x040fe200008e06ae */
[----:B-1----:R-:W-:Y:S01]  /*2570*/  IADD3 R28, P1, R4, R207, RZ ;  /* 0x000000cf041c7210 */ /* 0x002fe20007f3e0ff */
[C---:B------:R-:W-:Y:S01]  /*2580*/  IMAD.X R37, R49.reuse, 0x1, R192, P2 ;  /* 0x0000000131257824 */ /* 0x040fe200010e06c0 */
[----:B------:R-:W5:Y:S01]  /*2590*/  LDG.E.U8 R33, desc[UR20][R32.64] ;  /* 0x0000001420217981 */ /* 0x000f62000c1e1100 */
[----:B------:R-:W-:-:S02]  /*25a0*/  IMAD.X R31, R49, 0x1, R170, P3 ;  /* 0x00000001311f7824 */ /* 0x000fc400018e06aa */
[----:B------:R-:W-:Y:S01]  /*25b0*/  IMAD.X R29, R49, 0x1, R190, P1 ;  /* 0x00000001311d7824 */ /* 0x000fe200008e06be */
[----:B------:R-:W5:Y:S04]  /*25c0*/  LDG.E.U8 R35, desc[UR20][R34.64] ;  /* 0x0000001422237981 */ /* 0x000f68000c1e1100 */
[----:B------:R-:W5:Y:S04]  /*25d0*/  LDG.E.U8 R25, desc[UR20][R24.64] ;  /* 0x0000001418197981 */ /* 0x000f68000c1e1100 */
[----:B------:R-:W5:Y:S04]  /*25e0*/  LDG.E.U8 R212, desc[UR20][R40.64] ;  /* 0x0000001428d47981 */ /* 0x000f68000c1e1100 */
[----:B------:R-:W5:Y:S04]  /*25f0*/  LDG.E.U8 R216, desc[UR20][R26.64] ;  /* 0x000000141ad87981 */ /* 0x000f68000c1e1100 */
[----:B------:R-:W5:Y:S04]  /*2600*/  LDG.E.U8 R218, desc[UR20][R36.64] ;  /* 0x0000001424da7981 */ /* 0x000f68000c1e1100 */
[----:B------:R-:W5:Y:S04]  /*2610*/  LDG.E.U8 R220, desc[UR20][R30.64] ;  /* 0x000000141edc7981 */ /* 0x000f68000c1e1100 */
[----:B------:R-:W5:Y:S01]  /*2620*/  LDG.E.U8 R222, desc[UR20][R28.64] ;  /* 0x000000141cde7981 */ /* 0x000f62000c1e1100 */
[----:B------:R-:W-:Y:S01]  /*2630*/  BAR.SYNC.DEFER_BLOCKING 0x0 ;  /* 0x0000000000007b1d */ /* 0x000fe20000010000 */
[----:B------:R-:W-:-:S04]  /*2640*/  USHF.L.U32 UR6, UR22, 0x6, URZ ;  /* 0x0000000616067899 */ /* 0x000fc8000800063f */
[----:B------:R-:W-:-:S04]  /*2650*/  ULOP3.LUT UR6, UR6, 0x100, URZ, 0xc0, !UPT ;  /* 0x0000010006067892 */ /* 0x000fc8000f8ec03f */
[----:B------:R-:W-:-:S04]  /*2660*/  ULEA.HI UR6, UR19, UR6, URZ, 0x1c ;  /* 0x0000000613067291 */ /* 0x000fc8000f8fe03f */
[----:B------:R-:W-:Y:S01]  /*2670*/  ULOP3.LUT UR8, UR6, 0x3fff, URZ, 0xc0, !UPT ;  /* 0x00003fff06087892 */ /* 0x000fe2000f8ec03f */
[----:B------:R-:W-:-:S03]  /*2680*/  UMOV UR9, 0x80000020 ;  /* 0x8000002000097882 */ /* 0x000fc60000000000 */
[----:B------:R-:W-:Y:S01]  /*2690*/  UIADD3 UR12, UP0, UR8, 0x2, URZ ;  /* 0x00000002080c7890 */ /* 0x000fe2000ff1e03f */
[----:B------:R-:W-:-:S03]  /*26a0*/  UMOV UR6, URZ ;  /* 0x0000003f00067c82 */ /* 0x000fc60008000000 */
[----:B------:R-:W-:Y:S01]  /*26b0*/  UIADD3.X UR13, UR6, -0x7fffffe0, URZ, UP0, !UPT ;  /* 0x80000020060d7890 */ /* 0x000fe200087fe43f */
[----:B--2---:R-:W-:Y:S04]  /*26c0*/  STS.U8 [R6+UR19+0x4000], R7 ;  /* 0x0040000706007988 */ /* 0x004fe80008000013 */
[----:B----4-:R-:W-:Y:S04]  /*26d0*/  STS.U8 [R6+UR19+0x4200], R43 ;  /* 0x0042002b06007988 */ /* 0x010fe80008000013 */
[----:B---3--:R-:W-:Y:S04]  /*26e0*/  STS.U8 [R6+UR19+0x4600], R45 ;  /* 0x0046002d06007988 */ /* 0x008fe80008000013 */
[----:B-----5:R-:W-:Y:S04]  /*26f0*/  STS.U8 [R6+UR19+0x4800], R47 ;  /* 0x0048002f06007988 */ /* 0x020fe80008000013 */
[----:B------:R-:W-:Y:S04]  /*2700*/  STS.U8 [R6+UR19+0x4400], R39 ;  /* 0x0044002706007988 */ /* 0x000fe80008000013 */
[----:B------:R-:W-:Y:S04]  /*2710*/  STS.U8 [R6+UR19+0x4a00], R33 ;  /* 0x004a002106007988 */ /* 0x000fe80008000013 */
[----:B------:R-:W-:Y:S04]  /*2720*/  STS.U8 [R6+UR19+0x4c00], R35 ;  /* 0x004c002306007988 */ /* 0x000fe80008000013 */
[----:B------:R-:W-:Y:S04]  /*2730*/  STS.U8 [R6+UR19+0x4e00], R25 ;  /* 0x004e001906007988 */ /* 0x000fe80008000013 */
[----:B------:R-:W-:Y:S04]  /*2740*/  STS.U8 [R5+UR19+0x4100], R42 ;  /* 0x0041002a05007988 */ /* 0x000fe80008000013 */
[----:B------:R0:W-:Y:S04]  /*2750*/  STS.U8 [R5+UR19+0x4300], R44 ;  /* 0x0043002c05007988 */ /* 0x0001e80008000013 */
[----:B------:R1:W-:Y:S04]  /*2760*/  STS.U8 [R5+UR19+0x4500], R212 ;  /* 0x004500d405007988 */ /* 0x0003e80008000013 */
[----:B------:R2:W-:Y:S04]  /*2770*/  STS.U8 [R5+UR19+0x4700], R214 ;  /* 0x004700d605007988 */ /* 0x0005e80008000013 */
[----:B------:R3:W-:Y:S04]  /*2780*/  STS.U8 [R5+UR19+0x4900], R216 ;  /* 0x004900d805007988 */ /* 0x0007e80008000013 */
[----:B------:R-:W-:Y:S04]  /*2790*/  STS.U8 [R5+UR19+0x4b00], R218 ;  /* 0x004b00da05007988 */ /* 0x000fe80008000013 */
[----:B------:R-:W-:Y:S04]  /*27a0*/  STS.U8 [R5+UR19+0x4d00], R220 ;  /* 0x004d00dc05007988 */ /* 0x000fe80008000013 */
[----:B------:R-:W-:Y:S01]  /*27b0*/  STS.U8 [R5+UR19+0x4f00], R222 ;  /* 0x004f00de05007988 */ /* 0x000fe20008000013 */
[----:B------:R4:W-:Y:S06]  /*27c0*/  MEMBAR.ALL.CTA ;  /* 0x0000000000007992 */ /* 0x0009ec0000008000 */
[----:B----4-:R-:W4:Y:S02]  /*27d0*/  FENCE.VIEW.ASYNC.S ;  /* 0x00000000000073c6 */ /* 0x010f240000000000 */
[----:B----4-:R-:W-:Y:S06]  /*27e0*/  BAR.SYNC.DEFER_BLOCKING 0x0 ;  /* 0x0000000000007b1d */ /* 0x010fec0000010000 */
[----:B0-----:R-:W-:-:S06]  /*27f0*/  WARPGROUP.ARRIVE ;  /* 0x00000000000079c5 */ /* 0x001fcc0000000000 */
[----:B------:R-:W-:Y:S01]  /*2800*/  QGMMA.64x64x32.F32.E4M3.E4M3 R56, gdesc[UR8], RZ, !UPT ;  /* 0x00e00000083879f3 */ /* 0x000fe2000c7008ff */
[----:B------:R-:W-:-:S03]  /*2810*/  UIADD3.64 UR8, UR12, 0x1fe, URZ ;  /* 0x000001fe0c087897 */ /* 0x000fc6000fffe03f */
[----:B------:R-:W-:Y:S06]  /*2820*/  QGMMA.64x64x32.F32.E4M3.E4M3 R56, gdesc[UR12], R56 ;  /* 0x00e000000c3879f3 */ /* 0x000fec0008700838 */
[----:B------:R-:W-:Y:S01]  /*2830*/  QGMMA.64x64x32.F32.E4M3.E4M3 R24, gdesc[UR8], RZ, !UPT ;  /* 0x00e00000081879f3 */ /* 0x000fe2000c7008ff */
[----:B------:R-:W-:-:S09]  /*2840*/  UIADD3.64 UR12, UR12, 0x200, URZ ;  /* 0x000002000c0c7897 */ /* 0x000fd2000fffe03f */
[----:B------:R-:W-:Y:S03]  /*2850*/  QGMMA.64x64x32.F32.E4M3.E4M3 R24, gdesc[UR12], R24, gsb0 ;  /* 0x00e000000c1879f3 */ /* 0x000fe60008000818 */
[----:B------:R-:W-:Y:S02]  /*2860*/  WARPGROUP.DEPBAR.LE gsb0, 0x0 ;  /* 0x00008000000079c5 */ /* 0x000fe40000010000 */
[----:B------:R-:W-:Y:S01]  /*2870*/  FMUL R7, R58, UR7 ;  /* 0x000000073a077c20 */ /* 0x000fe20008400000 */
[----:B-1----:R-:W-:Y:S01]  /*2880*/  FMUL R212, R59, UR7 ;  /* 0x000000073bd47c20 */ /* 0x002fe20008400000 */
[----:B------:R-:W-:-:S04]  /*2890*/  FMUL R213, R62, UR7 ;  /* 0x000000073ed57c20 */ /* 0x000fc80008400000 */
[----:B------:R-:W-:Y:S01]  /*28a0*/  FMNMX R212, R7, R212, !PT ;  /* 0x000000d407d47209 */ /* 0x000fe20007800000 */
[----:B------:R-:W-:-:S03]  /*28b0*/  FMUL R7, R63, UR7 ;  /* 0x000000073f077c20 */ /* 0x000fc60008400000 */
[----:B--2---:R-:W-:Y:S01]  /*28c0*/  FMNMX R214, R213, R212, !PT ;  /* 0x000000d4d5d67209 */ /* 0x004fe20007800000 */
[----:B------:R-:W-:-:S03]  /*28d0*/  FMUL R212, R66, UR7 ;  /* 0x0000000742d47c20 */ /* 0x000fc60008400000 */
[----:B------:R-:W-:Y:S01]  /*28e0*/  FMNMX R213, R7, R214, !PT ;  /* 0x000000d607d57209 */ /* 0x000fe20007800000 */
        /* <DEDUP_REMOVED lines=21> */
[----:B------:R-:W-:-:S04]  /*2a40*/  FMNMX R212, R212, R213, !PT ;  /* 0x000000d5d4d47209 */ /* 0x000fc80007800000 */
[----:B---3--:R-:W-:-:S05]  /*2a50*/  FMNMX R216, R7, R212, !PT ;  /* 0x000000d407d87209 */ /* 0x008fca0007800000 */
[----:B------:R-:W0:Y:S01]  /*2a60*/  SHFL.BFLY PT, R7, R216, 0x2, 0x1f ;  /* 0x0c401f00d8077f89 */ /* 0x000e2200000e0000 */
[----:B------:R-:W-:Y:S01]  /*2a70*/  FMUL R212, R57, UR7 ;  /* 0x0000000739d47c20 */ /* 0x000fe20008400000 */
[----:B0-----:R-:W-:-:S05]  /*2a80*/  FMNMX R217, R216, R7, !PT ;  /* 0x00000007d8d97209 */ /* 0x001fca0007800000 */
[----:B------:R-:W0:Y:S01]  /*2a90*/  SHFL.BFLY PT, R218, R217, 0x1, 0x1f ;  /* 0x0c201f00d9da7f89 */ /* 0x000e2200000e0000 */
[----:B------:R-:W-:Y:S01]  /*2aa0*/  FMUL R7, R56, UR7 ;  /* 0x0000000738077c20 */ /* 0x000fe20008400000 */
[----:B------:R-:W-:-:S04]  /*2ab0*/  FMUL R213, R60, UR7 ;  /* 0x000000073cd57c20 */ /* 0x000fc80008400000 */
[----:B------:R-:W-:Y:S01]  /*2ac0*/  FMNMX R214, R7, R212, !PT ;  /* 0x000000d407d67209 */ /* 0x000fe20007800000 */
[----:B------:R-:W-:-:S03]  /*2ad0*/  FMUL R212, R61, UR7 ;  /* 0x000000073dd47c20 */ /* 0x000fc60008400000 */
[----:B------:R-:W-:Y:S01]  /*2ae0*/  FMNMX R215, R213, R214, !PT ;  /* 0x000000d6d5d77209 */ /* 0x000fe20007800000 */
[----:B------:R-:W-:-:S03]  /*2af0*/  FMUL R213, R64, UR7 ;  /* 0x0000000740d57c20 */ /* 0x000fc60008400000 */
[----:B------:R-:W-:Y:S01]  /*2b00*/  FMNMX R214, R212, R215, !PT ;  /* 0x000000d7d4d67209 */ /* 0x000fe20007800000 */
[----:B------:R-:W-:Y:S01]  /*2b10*/  FMUL R212, R65, UR7 ;  /* 0x0000000741d47c20 */ /* 0x000fe20008400000 */
[----:B0-----:R-:W-:-:S04]  /*2b20*/  FMNMX R7, R217, R218, !PT ;  /* 0x000000dad9077209 */ /* 0x001fc80007800000 */
[----:B------:R-:W-:Y:S02]  /*2b30*/  FMNMX R7, R7, R210, !PT ;  /* 0x000000d207077209 */ /* 0x000fe40007800000 */
[----:B------:R-:W-:-:S03]  /*2b40*/  FMNMX R213, R213, R214, !PT ;  /* 0x000000d6d5d57209 */ /* 0x000fc60007800000 */
[----:B------:R-:W-:Y:S01]  /*2b50*/  FFMA R215, R58, UR7, -R7 ;  /* 0x000000073ad77c23 */ /* 0x000fe20008000807 */
[----:B------:R-:W-:-:S03]  /*2b60*/  FMUL R58, R68, UR7 ;  /* 0x00000007443a7c20 */ /* 0x000fc60008400000 */
[----:B------:R-:W-:Y:S01]  /*2b70*/  FMUL R216, R215, 1.4426950216293334961 ;  /* 0x3fb8aa3bd7d87820 */ /* 0x000fe20000400000 */
[----:B------:R-:W-:Y:S01]  /*2b80*/  FMNMX R215, R212, R213, !PT ;  /* 0x000000d5d4d77209 */ /* 0x000fe20007800000 */
[----:B------:R-:W-:Y:S01]  /*2b90*/  FMUL R213, R69, UR7 ;  /* 0x0000000745d57c20 */ /* 0x000fe20008400000 */
[--C-:B------:R-:W-:Y:S02]  /*2ba0*/  FFMA R59, R59, UR7, -R7.reuse ;  /* 0x000000073b3b7c23 */ /* 0x100fe40008000807 */
[----:B------:R-:W-:Y:S01]  /*2bb0*/  FMNMX R214, R58, R215, !PT ;  /* 0x000000d73ad67209 */ /* 0x000fe20007800000 */
[----:B------:R-:W-:Y:S01]  /*2bc0*/  FMUL R58, R72, UR7 ;  /* 0x00000007483a7c20 */ /* 0x000fe20008400000 */
[----:B------:R-:W-:Y:S02]  /*2bd0*/  FMUL R217, R59, 1.4426950216293334961 ;  /* 0x3fb8aa3b3bd97820 */ /* 0x000fe40000400000 */
[----:B------:R-:W-:Y:S01]  /*2be0*/  FMNMX R215, R213, R214, !PT ;  /* 0x000000d6d5d77209 */ /* 0x000fe20007800000 */
[----:B------:R-:W-:Y:S01]  /*2bf0*/  FMUL R59, R73, UR7 ;  /* 0x00000007493b7c20 */ /* 0x000fe20008400000 */
[----:B------:R-:W-:-:S02]  /*2c00*/  FFMA R214, R62, UR7, -R7 ;  /* 0x000000073ed67c23 */ /* 0x000fc40008000807 */
[----:B------:R-:W-:Y:S01]  /*2c10*/  FMNMX R62, R58, R215, !PT ;  /* 0x000000d73a3e7209 */ /* 0x000fe20007800000 */
[----:B------:R-:W-:-:S03]  /*2c20*/  FMUL R58, R76, UR7 ;  /* 0x000000074c3a7c20 */ /* 0x000fc60008400000 */
[----:B------:R-:W-:Y:S01]  /*2c30*/  FMNMX R215, R59, R62, !PT ;  /* 0x0000003e3bd77209 */ /* 0x000fe20007800000 */
[----:B------:R-:W-:-:S03]  /*2c40*/  FMUL R59, R77, UR7 ;  /* 0x000000074d3b7c20 */ /* 0x000fc60008400000 */
[----:B------:R-:W-:Y:S01]  /*2c50*/  FMNMX R62, R58, R215, !PT ;  /* 0x000000d73a3e7209 */ /* 0x000fe20007800000 */
[----:B------:R-:W-:-:S03]  /*2c60*/  FMUL R58, R80, UR7 ;  /* 0x00000007503a7c20 */ /* 0x000fc60008400000 */
[----:B------:R-:W-:Y:S01]  /*2c70*/  FMNMX R59, R59, R62, !PT ;  /* 0x0000003e3b3b7209 */ /* 0x000fe20007800000 */
[--C-:B------:R-:W-:Y:S01]  /*2c80*/  FFMA R62, R66, UR7, -R7.reuse ;  /* 0x00000007423e7c23 */ /* 0x100fe20008000807 */
[----:B------:R-:W-:Y:S02]  /*2c90*/  FFMA R63, R63, UR7, -R7 ;  /* 0x000000073f3f7c23 */ /* 0x000fe40008000807 */
[----:B------:R-:W-:Y:S01]  /*2ca0*/  FMNMX R66, R58, R59, !PT ;  /* 0x0000003b3a427209 */ /* 0x000fe20007800000 */
[----:B------:R-:W-:Y:S01]  /*2cb0*/  FMUL R59, R81, UR7 ;  /* 0x00000007513b7c20 */ /* 0x000fe20008400000 */
[----:B------:R0:W-:Y:S01]  /*2cc0*/  MUFU.EX2 R212, R216 ;  /* 0x000000d800d47308 */ /* 0x0001e20000000800 */
[----:B------:R-:W-:-:S03]  /*2cd0*/  FMUL R215, R63, 1.4426950216293334961 ;  /* 0x3fb8aa3b3fd77820 */ /* 0x000fc60000400000 */
[----:B------:R-:W-:Y:S01]  /*2ce0*/  FMNMX R63, R59, R66, !PT ;  /* 0x000000423b3f7209 */ /* 0x000fe20007800000 */
[----:B0-----:R-:W-:Y:S01]  /*2cf0*/  FMUL R216, R62, 1.4426950216293334961 ;  /* 0x3fb8aa3b3ed87820 */ /* 0x001fe20000400000 */
[----:B------:R-:W-:-:S05]  /*2d00*/  FMUL R62, R84, UR7 ;  /* 0x00000007543e7c20 */ /* 0x000fca0008400000 */
[----:B------:R-:W-:Y:S01]  /*2d10*/  FMNMX R63, R62, R63, !PT ;  /* 0x0000003f3e3f7209 */ /* 0x000fe20007800000 */
[----:B------:R-:W-:-:S05]  /*2d20*/  FMUL R62, R85, UR7 ;  /* 0x00000007553e7c20 */ /* 0x000fca0008400000 */
[----:B------:R-:W-:-:S05]  /*2d30*/  FMNMX R220, R62, R63, !PT ;  /* 0x0000003f3edc7209 */ /* 0x000fca0007800000 */
[----:B------:R-:W0:Y:S01]  /*2d40*/  SHFL.BFLY PT, R221, R220, 0x2, 0x1f ;  /* 0x0c401f00dcdd7f89 */ /* 0x000e2200000e0000 */
[----:B------:R-:W-:Y:S02]  /*2d50*/  USHF.R.S32.HI UR6, URZ, 0x1f, UR4 ;  /* 0x0000001f3f067899 */ /* 0x000fe40008011404 */
[----:B------:R-:W-:Y:S01]  /*2d60*/  IADD3 R58, P1, R168, UR4, RZ ;  /* 0x00000004a83a7c10 */ /* 0x000fe2000ff3e0ff */
[----:B------:R-:W-:Y:S01]  /*2d70*/  FFMA R67, R67, UR7, -R7 ;  /* 0x0000000743437c23 */ /* 0x000fe20008000807 */
[----:B------:R-:W-:Y:S01]  /*2d80*/  FMUL R63, R26, UR7 ;  /* 0x000000071a3f7c20 */ /* 0x000fe20008400000 */
[----:B------:R-:W-:Y:S01]  /*2d90*/  FMUL R66, R27, UR7 ;  /* 0x000000071b427c20 */ /* 0x000fe20008400000 */
[----:B------:R1:W-:Y:S01]  /*2da0*/  MUFU.EX2 R213, R217 ;  /* 0x000000d900d57308 */ /* 0x0003e20000000800 */
[----:B------:R-:W-:Y:S02]  /*2db0*/  IADD3.X R59, R163, UR6, RZ, P1, !PT ;  /* 0x00000006a33b7c10 */ /* 0x000fe40008ffe4ff */
[----:B------:R-:W-:-:S03]  /*2dc0*/  IADD3 R62, P1, R160, UR4, RZ ;  /* 0x00000004a03e7c10 */ /* 0x000fc6000ff3e0ff */
[----:B------:R2:W3:Y:S01]  /*2dd0*/  LDG.E.U8 R219, desc[UR20][R58.64] ;  /* 0x000000143adb7981 */ /* 0x0004e2000c1e1100 */
[----:B-1----:R-:W-:Y:S01]  /*2de0*/  FMUL R217, R67, 1.4426950216293334961 ;  /* 0x3fb8aa3b43d97820 */ /* 0x002fe20000400000 */
[----:B------:R-:W-:Y:S01]  /*2df0*/  FMNMX R67, R63, R66, !PT ;  /* 0x000000423f437209 */ /* 0x000fe20007800000 */
[----:B------:R-:W-:Y:S01]  /*2e00*/  FMUL R66, R30, UR7 ;  /* 0x000000071e427c20 */ /* 0x000fe20008400000 */
[----:B------:R-:W-:Y:S02]  /*2e10*/  IADD3.X R63, R157, UR6, RZ, P1, !PT ;  /* 0x000000069d3f7c10 */ /* 0x000fe40008ffe4ff */
[----:B0-----:R-:W-:-:S03]  /*2e20*/  FMNMX R226, R220, R221, !PT ;  /* 0x000000dddce27209 */ /* 0x001fc60007800000 */
[----:B------:R0:W4:Y:S01]  /*2e30*/  LDG.E.U8 R218, desc[UR20][R62.64] ;  /* 0x000000143eda7981 */ /* 0x000122000c1e1100 */
[----:B--2---:R-:W-:Y:S02]  /*2e40*/  IADD3 R58, P1, R156, UR4, RZ ;  /* 0x000000049c3a7c10 */ /* 0x004fe4000ff3e0ff */
[----:B------:R-:W-:Y:S01]  /*2e50*/  FMNMX R222, R66, R67, !PT ;  /* 0x0000004342de7209 */ /* 0x000fe20007800000 */
[----:B------:R-:W1:Y:S01]  /*2e60*/  SHFL.BFLY PT, R227, R226, 0x1, 0x1f ;  /* 0x0c201f00e2e37f89 */ /* 0x000e6200000e0000 */
[----:B------:R-:W-:Y:S01]  /*2e70*/  FMUL R67, R31, UR7 ;  /* 0x000000071f437c20 */ /* 0x000fe20008400000 */
[----:B------:R-:W-:Y:S02]  /*2e80*/  IADD3.X R59, R153, UR6, RZ, P1, !PT ;  /* 0x00000006993b7c10 */ /* 0x000fe40008ffe4ff */
[----:B------:R-:W-:Y:S01]  /*2e90*/  IADD3 R66, P1, R167, UR4, RZ ;  /* 0x00000004a7427c10 */ /* 0x000fe2000ff3e0ff */
[----:B0-----:R-:W-:Y:S01]  /*2ea0*/  FMUL R63, R34, UR7 ;  /* 0x00000007223f7c20 */ /* 0x001fe20008400000 */
[----:B------:R-:W-:Y:S01]  /*2eb0*/  FMNMX R222, R67, R222, !PT ;  /* 0x000000de43de7209 */ /* 0x000fe20007800000 */
[----:B------:R0:W2:Y:S01]  /*2ec0*/  LDG.E.U8 R223, desc[UR20][R58.64] ;  /* 0x000000143adf7981 */ /* 0x0000a2000c1e1100 */
[----:B------:R-:W-:-:S02]  /*2ed0*/  IADD3.X R67, R162, UR6, RZ, P1, !PT ;  /* 0x00000006a2437c10 */ /* 0x000fc40008ffe4ff */
[----:B------:R-:W-:-:S03]  /*2ee0*/  IADD3 R62, P1, R155, UR4, RZ ;  /* 0x000000049b3e7c10 */ /* 0x000fc6000ff3e0ff */
[----:B------:R-:W5:Y:S01]  /*2ef0*/  LDG.E.U8 R220, desc[UR20][R66.64] ;  /* 0x0000001442dc7981 */ /* 0x000f62000c1e1100 */
[----:B0-----:R-:W-:Y:S01]  /*2f00*/  FMUL R58, R35, UR7 ;  /* 0x00000007233a7c20 */ /* 0x001fe20008400000 */
[----:B------:R-:W-:Y:S02]  /*2f10*/  FMNMX R59, R63, R222, !PT ;  /* 0x000000de3f3b7209 */ /* 0x000fe40007800000 */
[----:B------:R-:W-:Y:S02]  /*2f20*/  IADD3.X R63, R152, UR6, RZ, P1, !PT ;  /* 0x00000006983f7c10 */ /* 0x000fe40008ffe4ff */
[----:B------:R-:W-:Y:S01]  /*2f30*/  FMNMX R222, R58, R59, !PT ;  /* 0x0000003b3ade7209 */ /* 0x000fe20007800000 */
[----:B------:R-:W-:Y:S02]  /*2f40*/  FMUL R59, R38, UR7 ;  /* 0x00000007263b7c20 */ /* 0x000fe40008400000 */
[----:B------:R0:W4:Y:S01]  /*2f50*/  LDG.E.U8 R225, desc[UR20][R62.64] ;  /* 0x000000143ee17981 */ /* 0x000122000c1e1100 */
[----:B------:R-:W-:-:S02]  /*2f60*/  IADD3 R58, P1, R154, UR4, RZ ;  /* 0x000000049a3a7c10 */ /* 0x000fc4000ff3e0ff */
[----:B------:R-:W-:Y:S02]  /*2f70*/  FMNMX R221, R59, R222, !PT ;  /* 0x000000de3bdd7209 */ /* 0x000fe40007800000 */
[----:B-1----:R-:W-:Y:S01]  /*2f80*/  FMNMX R227, R226, R227, !PT ;  /* 0x000000e3e2e37209 */ /* 0x002fe20007800000 */
[----:B0-----:R-:W-:Y:S01]  /*2f90*/  FMUL R62, R39, UR7 ;  /* 0x00000007273e7c20 */ /* 0x001fe20008400000 */
[----:B------:R-:W-:Y:S01]  /*2fa0*/  FFMA R63, R87, UR7, -R7 ;  /* 0x00000007573f7c23 */ /* 0x000fe20008000807 */
[----:B------:R-:W-:-:S03]  /*2fb0*/  IADD3.X R59, R23, UR6, RZ, P1, !PT ;  /* 0x00000006173b7c10 */ /* 0x000fc60008ffe4ff */
[----:B------:R-:W-:Y:S01]  /*2fc0*/  FMNMX R221, R62, R221, !PT ;  /* 0x000000dd3edd7209 */ /* 0x000fe20007800000 */
[----:B------:R-:W-:Y:S01]  /*2fd0*/  FMUL R62, R42, UR7 ;  /* 0x000000072a3e7c20 */ /* 0x000fe20008400000 */
[----:B------:R-:W-:Y:S01]  /*2fe0*/  FMNMX R87, R227, R8, !PT ;  /* 0x00000008e3577209 */ /* 0x000fe20007800000 */
[----:B------:R-:W-:Y:S01]  /*2ff0*/  FMUL R226, R63, 1.4426950216293334961 ;  /* 0x3fb8aa3b3fe27820 */ /* 0x000fe20000400000 */
[----:B------:R-:W-:Y:S01]  /*3000*/  FMUL R63, R43, UR7 ;  /* 0x000000072b3f7c20 */ /* 0x000fe20008400000 */
[----:B------:R0:W5:Y:S01]  /*3010*/  LDG.E.U8 R224, desc[UR20][R58.64] ;  /* 0x000000143ae07981 */ /* 0x000162000c1e1100 */
[----:B------:R-:W-:-:S04]  /*3020*/  FMNMX R62, R62, R221, !PT ;  /* 0x000000dd3e3e7209 */ /* 0x000fc80007800000 */
[----:B------:R-:W-:Y:S01]  /*3030*/  FMNMX R63, R63, R62, !PT ;  /* 0x0000003e3f3f7209 */ /* 0x000fe20007800000 */
[--C-:B0-----:R-:W-:Y:S01]  /*3040*/  FFMA R59, R56, UR7, -R87.reuse ;  /* 0x00000007383b7c23 */ /* 0x101fe20008000857 */
[----:B------:R-:W-:Y:S01]  /*3050*/  FMUL R58, R46, UR7 ;  /* 0x000000072e3a7c20 */ /* 0x000fe20008400000 */
[----:B------:R-:W-:Y:S02]  /*3060*/  IADD3 R66, P2, R22, UR4, RZ ;  /* 0x0000000416427c10 */ /* 0x000fe4000ff5e0ff */
[----:B------:R-:W-:Y:S01]  /*3070*/  FMUL R222, R59, 1.4426950216293334961 ;  /* 0x3fb8aa3b3bde7820 */ /* 0x000fe20000400000 */
[----:B------:R-:W-:Y:S01]  /*3080*/  FMUL R59, R47, UR7 ;  /* 0x000000072f3b7c20 */ /* 0x000fe20008400000 */
[----:B------:R-:W-:Y:S02]  /*3090*/  FMNMX R58, R58, R63, !PT ;  /* 0x0000003f3a3a7209 */ /* 0x000fe40007800000 */
[----:B------:R-:W-:Y:S01]  /*30a0*/  IADD3.X R67, R19, UR6, RZ, P2, !PT ;  /* 0x0000000613437c10 */ /* 0x000fe200097fe4ff */
[----:B------:R-:W-:Y:S01]  /*30b0*/  FFMA R63, R57, UR7, -R87 ;  /* 0x00000007393f7c23 */ /* 0x000fe20008000857 */
[----:B------:R-:W-:Y:S01]  /*30c0*/  FMNMX R62, R59, R58, !PT ;  /* 0x0000003a3b3e7209 */ /* 0x000fe20007800000 */
[----:B------:R-:W-:Y:S01]  /*30d0*/  FMUL R59, R50, UR7 ;  /* 0x00000007323b7c20 */ /* 0x000fe20008400000 */
[----:B------:R-:W-:Y:S01]  /*30e0*/  IADD3 R56, P1, R166, UR4, RZ ;  /* 0x00000004a6387c10 */ /* 0x000fe2000ff3e0ff */
[----:B------:R0:W5:Y:S03]  /*30f0*/  LDG.E.U8 R229, desc[UR20][R66.64] ;  /* 0x0000001442e57981 */ /* 0x000166000c1e1100 */
[----:B------:R-:W-:-:S02]  /*3100*/  IADD3.X R57, R161, UR6, RZ, P1, !PT ;  /* 0x00000006a1397c10 */ /* 0x000fc40008ffe4ff */
[----:B------:R-:W-:Y:S01]  /*3110*/  IADD3 R58, P1, R21, UR4, RZ ;  /* 0x00000004153a7c10 */ /* 0x000fe2000ff3e0ff */
[----:B------:R1:W-:Y:S01]  /*3120*/  MUFU.EX2 R221, R226 ;  /* 0x000000e200dd7308 */ /* 0x0003e20000000800 */
[----:B0-----:R-:W-:Y:S01]  /*3130*/  FMUL R67, R63, 1.4426950216293334961 ;  /* 0x3fb8aa3b3f437820 */ /* 0x001fe20000400000 */
[----:B------:R-:W-:Y:S01]  /*3140*/  FMNMX R63, R59, R62, !PT ;  /* 0x0000003e3b3f7209 */ /* 0x000fe20007800000 */
[----:B------:R-:W-:Y:S01]  /*3150*/  FMUL R62, R51, UR7 ;  /* 0x00000007333e7c20 */ /* 0x000fe20008400000 */
[----:B------:R-:W-:Y:S01]  /*3160*/  FFMA R60, R60, UR7, -R87 ;  /* 0x000000073c3c7c23 */ /* 0x000fe20008000857 */
[----:B------:R-:W-:Y:S01]  /*3170*/  IADD3.X R59, R18, UR6, RZ, P1, !PT ;  /* 0x00000006123b7c10 */ /* 0x000fe20008ffe4ff */
[----:B-1----:R0:W5:Y:S02]  /*3180*/  LDG.E.U8 R226, desc[UR20][R56.64] ;  /* 0x0000001438e27981 */ /* 0x002164000c1e1100 */
[----:B------:R-:W-:Y:S01]  /*3190*/  FMNMX R63, R62, R63, !PT ;  /* 0x0000003f3e3f7209 */ /* 0x000fe20007800000 */
[----:B------:R1:W-:Y:S01]  /*31a0*/  MUFU.EX2 R66, R222 ;  /* 0x000000de00427308 */ /* 0x0003e20000000800 */
[----:B------:R-:W-:Y:S01]  /*31b0*/  FMUL R234, R55, UR7 ;  /* 0x0000000737ea7c20 */ /* 0x000fe20008400000 */
[----:B------:R1:W5:Y:S01]  /*31c0*/  LDG.E.U8 R231, desc[UR20][R58.64] ;  /* 0x000000143ae77981 */ /* 0x000362000c1e1100 */
[----:B0-----:R-:W-:Y:S01]  /*31d0*/  FMUL R56, R54, UR7 ;  /* 0x0000000736387c20 */ /* 0x001fe20008400000 */
[----:B-1----:R-:W-:Y:S01]  /*31e0*/  FMUL R222, R60, 1.4426950216293334961 ;  /* 0x3fb8aa3b3cde7820 */ /* 0x002fe20000400000 */
[----:B------:R-:W-:-:S03]  /*31f0*/  IADD3 R60, P1, R20, UR4, RZ ;  /* 0x00000004143c7c10 */ /* 0x000fc6000ff3e0ff */
[----:B------:R-:W-:Y:S02]  /*3200*/  FMNMX R63, R56, R63, !PT ;  /* 0x0000003f383f7209 */ /* 0x000fe40007800000 */
[----:B------:R-:W-:Y:S01]  /*3210*/  IADD3 R58, P2, R165, UR4, RZ ;  /* 0x00000004a53a7c10 */ /* 0x000fe2000ff5e0ff */
[--C-:B------:R-:W-:Y:S01]  /*3220*/  FFMA R227, R61, UR7, -R87.reuse ;  /* 0x000000073de37c23 */ /* 0x100fe20008000857 */
[----:B------:R-:W-:Y:S02]  /*3230*/  IADD3.X R61, R17, UR6, RZ, P1, !PT ;  /* 0x00000006113d7c10 */ /* 0x000fe40008ffe4ff */
[----:B------:R-:W-:Y:S02]  /*3240*/  FMNMX R234, R234, R63, !PT ;  /* 0x0000003feaea7209 */ /* 0x000fe40007800000 */
[----:B------:R-:W-:Y:S01]  /*3250*/  IADD3 R56, P1, R16, UR4, RZ ;  /* 0x0000000410387c10 */ /* 0x000fe2000ff3e0ff */
[----:B------:R-:W-:Y:S01]  /*3260*/  FFMA R73, R73, UR7, -R87 ;  /* 0x0000000749497c23 */ /* 0x000fe20008000857 */
[----:B------:R-:W-:Y:S01]  /*3270*/  IADD3.X R59, R159, UR6, RZ, P2, !PT ;  /* 0x000000069f3b7c10 */ /* 0x000fe200097fe4ff */
[----:B------:R-:W0:Y:S01]  /*3280*/  SHFL.BFLY PT, R239, R234, 0x2, 0x1f ;  /* 0x0c401f00eaef7f89 */ /* 0x000e2200000e0000 */
[----:B------:R-:W-:-:S02]  /*3290*/  IADD3.X R57, R12, UR6, RZ, P1, !PT ;  /* 0x000000060c397c10 */ /* 0x000fc40008ffe4ff */
[----:B------:R-:W-:Y:S01]  /*32a0*/  IADD3 R62, P1, R15, UR4, RZ ;  /* 0x000000040f3e7c10 */ /* 0x000fe2000ff3e0ff */
[----:B------:R1:W5:Y:S03]  /*32b0*/  LDG.E.U8 R230, desc[UR20][R58.64] ;  /* 0x000000143ae67981 */ /* 0x000366000c1e1100 */
[----:B------:R-:W-:Y:S01]  /*32c0*/  IADD3.X R63, R11, UR6, RZ, P1, !PT ;  /* 0x000000060b3f7c10 */ /* 0x000fe20008ffe4ff */
[----:B------:R0:W5:Y:S04]  /*32d0*/  LDG.E.U8 R233, desc[UR20][R56.64] ;  /* 0x0000001438e97981 */ /* 0x000168000c1e1100 */
[----:B------:R0:W5:Y:S01]  /*32e0*/  LDG.E.U8 R235, desc[UR20][R62.64] ;  /* 0x000000143eeb7981 */ /* 0x000162000c1e1100 */
[----:B-1----:R-:W-:Y:S01]  /*32f0*/  FMUL R58, R24, UR7 ;  /* 0x00000007183a7c20 */ /* 0x002fe20008400000 */
[----:B------:R-:W-:-:S02]  /*3300*/  FMUL R59, R25, UR7 ;  /* 0x00000007193b7c20 */ /* 0x000fc40008400000 */
[----:B------:R1:W5:Y:S03]  /*3310*/  LDG.E.U8 R228, desc[UR20][R60.64] ;  /* 0x000000143ce47981 */ /* 0x000366000c1e1100 */
[----:B------:R-:W-:Y:S01]  /*3320*/  FMNMX R59, R58, R59, !PT ;  /* 0x0000003b3a3b7209 */ /* 0x000fe20007800000 */
[----:B------:R-:W-:Y:S01]  /*3330*/  FMUL R58, R28, UR7 ;  /* 0x000000071c3a7c20 */ /* 0x000fe20008400000 */
[----:B0-----:R-:W-:Y:S01]  /*3340*/  IADD3 R56, P1, R14, UR4, RZ ;  /* 0x000000040e387c10 */ /* 0x001fe2000ff3e0ff */
[----:B------:R-:W-:Y:S01]  /*3350*/  FMUL R63, R73, 1.4426950216293334961 ;  /* 0x3fb8aa3b493f7820 */ /* 0x000fe20000400000 */
[----:B------:R-:W-:Y:S02]  /*3360*/  FFMA R73, R76, UR7, -R87 ;  /* 0x000000074c497c23 */ /* 0x000fe40008000857 */
[----:B------:R-:W-:Y:S01]  /*3370*/  FMNMX R76, R58, R59, !PT ;  /* 0x0000003b3a4c7209 */ /* 0x000fe20007800000 */
[----:B------:R-:W-:Y:S01]  /*3380*/  FMUL R59, R29, UR7 ;  /* 0x000000071d3b7c20 */ /* 0x000fe20008400000 */
[----:B-1----:R-:W-:-:S02]  /*3390*/  IADD3 R60, P2, R13, UR4, RZ ;  /* 0x000000040d3c7c10 */ /* 0x002fc4000ff5e0ff */
[----:B------:R-:W-:Y:S02]  /*33a0*/  IADD3.X R57, R10, UR6, RZ, P1, !PT ;  /* 0x000000060a397c10 */ /* 0x000fe40008ffe4ff */
[----:B------:R-:W-:Y:S01]  /*33b0*/  IADD3 R58, P1, R164, UR4, RZ ;  /* 0x00000004a43a7c10 */ /* 0x000fe2000ff3e0ff */
[----:B------:R-:W-:Y:S01]  /*33c0*/  FFMA R72, R72, UR7, -R87 ;  /* 0x0000000748487c23 */ /* 0x000fe20008000857 */
[----:B------:R-:W-:Y:S01]  /*33d0*/  IADD3.X R61, R9, UR6, RZ, P2, !PT ;  /* 0x00000006093d7c10 */ /* 0x000fe200097fe4ff */
[----:B------:R0:W5:Y:S01]  /*33e0*/  LDG.E.U8 R232, desc[UR20][R56.64] ;  /* 0x0000001438e87981 */ /* 0x000162000c1e1100 */
[----:B------:R-:W-:Y:S02]  /*33f0*/  FMNMX R76, R59, R76, !PT ;  /* 0x0000004c3b4c7209 */ /* 0x000fe40007800000 */
[----:B------:R-:W-:Y:S01]  /*3400*/  IADD3.X R59, R158, UR6, RZ, P1, !PT ;  /* 0x000000069e3b7c10 */ /* 0x000fe20008ffe4ff */
[----:B------:R-:W-:Y:S01]  /*3410*/  FMUL R236, R72, 1.4426950216293334961 ;  /* 0x3fb8aa3b48ec7820 */ /* 0x000fe20000400000 */
[----:B------:R1:W5:Y:S01]  /*3420*/  LDG.E.U8 R237, desc[UR20][R60.64] ;  /* 0x000000143ced7981 */ /* 0x000362000c1e1100 */
[----:B------:R-:W-:-:S03]  /*3430*/  FMNMX R72, R234, R239, !PT ;  /* 0x000000efea487209 */ /* 0x000fc60007800000 */
[----:B------:R1:W5:Y:S01]  /*3440*/  LDG.E.U8 R234, desc[UR20][R58.64] ;  /* 0x000000143aea7981 */ /* 0x000362000c1e1100 */
[----:B------:R1:W-:Y:S01]  /*3450*/  MUFU.EX2 R62, R236 ;  /* 0x000000ec003e7308 */ /* 0x0003e20000000800 */
[--C-:B------:R-:W-:Y:S01]  /*3460*/  FFMA R77, R77, UR7, -R87.reuse ;  /* 0x000000074d4d7c23 */ /* 0x100fe20008000857 */
[----:B0-----:R-:W-:Y:S01]  /*3470*/  FMUL R56, R33, UR7 ;  /* 0x0000000721387c20 */ /* 0x001fe20008400000 */
[--C-:B------:R-:W-:Y:S01]  /*3480*/  FFMA R80, R80, UR7, -R87.reuse ;  /* 0x0000000750507c23 */ /* 0x100fe20008000857 */
[--C-:B------:R-:W-:Y:S01]  /*3490*/  FFMA R81, R81, UR7, -R87.reuse ;  /* 0x0000000751517c23 */ /* 0x100fe20008000857 */
[----:B-1----:R-:W0:Y:S01]  /*34a0*/  SHFL.BFLY PT, R61, R72, 0x1, 0x1f ;  /* 0x0c201f00483d7f89 */ /* 0x002e2200000e0000 */
[----:B------:R-:W-:Y:S01]  /*34b0*/  FMUL R236, R73, 1.4426950216293334961 ;  /* 0x3fb8aa3b49ec7820 */ /* 0x000fe20000400000 */
[----:B------:R-:W-:Y:S01]  /*34c0*/  FMUL R73, R32, UR7 ;  /* 0x0000000720497c20 */ /* 0x000fe20008400000 */
[----:B------:R-:W-:Y:S01]  /*34d0*/  FMUL R57, R77, 1.4426950216293334961 ;  /* 0x3fb8aa3b4d397820 */ /* 0x000fe20000400000 */
[----:B------:R-:W-:Y:S01]  /*34e0*/  FMUL R58, R41, UR7 ;  /* 0x00000007293a7c20 */ /* 0x000fe20008400000 */
[----:B------:R1:W-:Y:S01]  /*34f0*/  MUFU.EX2 R60, R236 ;  /* 0x000000ec003c7308 */ /* 0x0003e20000000800 */
[----:B------:R-:W-:Y:S01]  /*3500*/  FMUL R214, R214, 1.4426950216293334961 ;  /* 0x3fb8aa3bd6d67820 */ /* 0x000fe20000400000 */
[----:B------:R-:W-:Y:S01]  /*3510*/  FMNMX R77, R73, R76, !PT ;  /* 0x0000004c494d7209 */ /* 0x000fe20007800000 */
[----:B------:R-:W-:Y:S01]  /*3520*/  FMUL R73, R36, UR7 ;  /* 0x0000000724497c20 */ /* 0x000fe20008400000 */
[----:B------:R-:W-:Y:S01]  /*3530*/  FMUL R76, R37, UR7 ;  /* 0x00000007254c7c20 */ /* 0x000fe20008400000 */
[----:B------:R-:W-:Y:S01]  /*3540*/  FFMA R84, R84, UR7, -R87 ;  /* 0x0000000754547c23 */ /* 0x000fe20008000857 */
[----:B------:R-:W-:Y:S01]  /*3550*/  FMUL R227, R227, 1.4426950216293334961 ;  /* 0x3fb8aa3be3e37820 */ /* 0x000fe20000400000 */
[--C-:B------:R-:W-:Y:S01]  /*3560*/  FFMA R70, R70, UR7, -R7.reuse ;  /* 0x0000000746467c23 */ /* 0x100fe20008000807 */
[----:B------:R-:W-:Y:S01]  /*3570*/  FFMA R71, R71, UR7, -R7 ;  /* 0x0000000747477c23 */ /* 0x000fe20008000807 */
[----:B-1----:R-:W-:Y:S01]  /*3580*/  FMUL R236, R80, 1.4426950216293334961 ;  /* 0x3fb8aa3b50ec7820 */ /* 0x002fe20000400000 */
[----:B------:R-:W-:Y:S01]  /*3590*/  FMNMX R80, R56, R77, !PT ;  /* 0x0000004d38507209 */ /* 0x000fe20007800000 */
[----:B------:R-:W-:Y:S01]  /*35a0*/  MUFU.EX2 R215, R215 ;  /* 0x000000d700d77308 */ /* 0x000fe20000000800 */
[--C-:B------:R-:W-:Y:S01]  /*35b0*/  FFMA R85, R85, UR7, -R87.reuse ;  /* 0x0000000755557c23 */ /* 0x100fe20008000857 */
[--C-:B------:R-:W-:Y:S01]  /*35c0*/  FFMA R64, R64, UR7, -R87.reuse ;  /* 0x0000000740407c23 */ /* 0x100fe20008000857 */
[----:B------:R-:W-:Y:S01]  /*35d0*/  FMNMX R77, R73, R80, !PT ;  /* 0x00000050494d7209 */ /* 0x000fe20007800000 */
[----:B------:R-:W-:Y:S01]  /*35e0*/  FMUL R73, R40, UR7 ;  /* 0x0000000728497c20 */ /* 0x000fe20008400000 */
[--C-:B------:R-:W-:Y:S01]  /*35f0*/  FFMA R65, R65, UR7, -R87.reuse ;  /* 0x0000000741417c23 */ /* 0x100fe20008000857 */
[--C-:B------:R-:W-:Y:S01]  /*3600*/  FFMA R68, R68, UR7, -R87.reuse ;  /* 0x0000000744447c23 */ /* 0x100fe20008000857 */
[----:B------:R-:W-:Y:S01]  /*3610*/  FMNMX R76, R76, R77, !PT ;  /* 0x0000004d4c4c7209 */ /* 0x000fe20007800000 */
[----:B------:R-:W-:Y:S01]  /*3620*/  FFMA R69, R69, UR7, -R87 ;  /* 0x0000000745457c23 */ /* 0x000fe20008000857 */
[----:B------:R-:W-:Y:S01]  /*3630*/  MUFU.EX2 R67, R67 ;  /* 0x0000004300437308 */ /* 0x000fe20000000800 */
[--C-:B------:R-:W-:Y:S01]  /*3640*/  FFMA R74, R74, UR7, -R7.reuse ;  /* 0x000000074a4a7c23 */ /* 0x100fe20008000807 */
[----:B------:R-:W-:Y:S01]  /*3650*/  FMNMX R73, R73, R76, !PT ;  /* 0x0000004c49497209 */ /* 0x000fe20007800000 */
[--C-:B------:R-:W-:Y:S01]  /*3660*/  FFMA R75, R75, UR7, -R7.reuse ;  /* 0x000000074b4b7c23 */ /* 0x100fe20008000807 */
[----:B0-----:R-:W-:Y:S01]  /*3670*/  FMNMX R76, R72, R61, !PT ;  /* 0x0000003d484c7209 */ /* 0x001fe20007800000 */
[----:B------:R-:W-:Y:S01]  /*3680*/  FMUL R72, R44, UR7 ;  /* 0x000000072c487c20 */ /* 0x000fe20008400000 */
[----:B------:R-:W-:Y:S01]  /*3690*/  FMNMX R77, R58, R73, !PT ;  /* 0x000000493a4d7209 */ /* 0x000fe20007800000 */
[----:B------:R-:W-:Y:S01]  /*36a0*/  FMUL R73, R45, UR7 ;  /* 0x000000072d497c20 */ /* 0x000fe20008400000 */
[----:B------:R-:W-:Y:S01]  /*36b0*/  FMNMX R58, R76, R211, !PT ;  /* 0x000000d34c3a7209 */ /* 0x000fe20007800000 */
[----:B------:R-:W-:Y:S01]  /*36c0*/  MUFU.EX2 R222, R222 ;  /* 0x000000de00de7308 */ /* 0x000fe20000000800 */
[----:B------:R-:W-:Y:S01]  /*36d0*/  FMNMX R80, R72, R77, !PT ;  /* 0x0000004d48507209 */ /* 0x000fe20007800000 */
[----:B------:R-:W-:Y:S01]  /*36e0*/  FMUL R76, R48, UR7 ;  /* 0x00000007304c7c20 */ /* 0x000fe20008400000 */
[--C-:B------:R-:W-:Y:S01]  /*36f0*/  FFMA R78, R78, UR7, -R7.reuse ;  /* 0x000000074e4e7c23 */ /* 0x100fe20008000807 */
[--C-:B------:R-:W-:Y:S01]  /*3700*/  FFMA R77, R26, UR7, -R58.reuse ;  /* 0x000000071a4d7c23 */ /* 0x100fe2000800083a */
[----:B------:R-:W-:Y:S01]  /*3710*/  FMNMX R73, R73, R80, !PT ;  /* 0x0000005049497209 */ /* 0x000fe20007800000 */
[----:B------:R-:W-:Y:S01]  /*3720*/  FMUL R26, R49, UR7 ;  /* 0x00000007311a7c20 */ /* 0x000fe20008400000 */
[--C-:B------:R-:W-:Y:S01]  /*3730*/  FFMA R79, R79, UR7, -R7.reuse ;  /* 0x000000074f4f7c23 */ /* 0x100fe20008000807 */
[----:B------:R-:W-:Y:S01]  /*3740*/  FMUL R80, R77, 1.4426950216293334961 ;  /* 0x3fb8aa3b4d507820 */ /* 0x000fe20000400000 */
[----:B------:R-:W-:Y:S01]  /*3750*/  FMNMX R77, R76, R73, !PT ;  /* 0x000000494c4d7209 */ /* 0x000fe20007800000 */
[----:B------:R-:W-:Y:S01]  /*3760*/  FMUL R76, R52, UR7 ;  /* 0x00000007344c7c20 */ /* 0x000fe20008400000 */
[----:B------:R-:W-:Y:S01]  /*3770*/  MUFU.EX2 R216, R216 ;  /* 0x000000d800d87308 */ /* 0x000fe20000000800 */
[--C-:B------:R-:W-:Y:S01]  /*3780*/  FFMA R82, R82, UR7, -R7.reuse ;  /* 0x0000000752527c23 */ /* 0x100fe20008000807 */
[----:B------:R-:W-:Y:S01]  /*3790*/  FMNMX R77, R26, R77, !PT ;  /* 0x0000004d1a4d7209 */ /* 0x000fe20007800000 */
[----:B------:R-:W-:Y:S01]  /*37a0*/  FMUL R26, R53, UR7 ;  /* 0x00000007351a7c20 */ /* 0x000fe20008400000 */
[--C-:B------:R-:W-:Y:S01]  /*37b0*/  FFMA R83, R83, UR7, -R7.reuse ;  /* 0x0000000753537c23 */ /* 0x100fe20008000807 */
[----:B------:R-:W-:Y:S01]  /*37c0*/  FFMA R86, R86, UR7, -R7 ;  /* 0x0000000756567c23 */ /* 0x000fe20008000807 */
[----:B------:R-:W-:Y:S01]  /*37d0*/  FMNMX R77, R76, R77, !PT ;  /* 0x0000004d4c4d7209 */ /* 0x000fe20007800000 */
[----:B------:R-:W-:Y:S01]  /*37e0*/  FMUL R81, R81, 1.4426950216293334961 ;  /* 0x3fb8aa3b51517820 */ /* 0x000fe20000400000 */
[----:B------:R-:W-:Y:S01]  /*37f0*/  FFMA R27, R27, UR7, -R58 ;  /* 0x000000071b1b7c23 */ /* 0x000fe2000800083a */
[----:B------:R-:W-:Y:S01]  /*3800*/  MUFU.EX2 R217, R217 ;  /* 0x000000d900d97308 */ /* 0x000fe20000000800 */
[----:B------:R-:W-:Y:S01]  /*3810*/  FMNMX R26, R26, R77, !PT ;  /* 0x0000004d1a1a7209 */ /* 0x000fe20007800000 */
[----:B------:R-:W-:Y:S06]  /*3820*/  BAR.SYNC.DEFER_BLOCKING 0x0 ;  /* 0x0000000000007b1d */ /* 0x000fec0000010000 */
[----:B------:R0:W-:Y:S02]  /*3830*/  MUFU.EX2 R59, R81 ;  /* 0x00000051003b7308 */ /* 0x0001e40000000800 */
[----:B0-----:R-:W-:-:S02]  /*3840*/  FMUL R81, R27, 1.4426950216293334961 ;  /* 0x3fb8aa3b1b517820 */ /* 0x001fc40000400000 */
[----:B------:R-:W0:Y:S01]  /*3850*/  SHFL.BFLY PT, R27, R26, 0x2, 0x1f ;  /* 0x0c401f001a1b7f89 */ /* 0x000e2200000e0000 */
[--C-:B------:R-:W-:Y:S01]  /*3860*/  FFMA R30, R30, UR7, -R58.reuse ;  /* 0x000000071e1e7c23 */ /* 0x100fe2000800083a */
[----:B------:R-:W-:-:S03]  /*3870*/  FFMA R31, R31, UR7, -R58 ;  /* 0x000000071f1f7c23 */ /* 0x000fc6000800083a */
[----:B------:R-:W-:Y:S01]  /*3880*/  FMUL R30, R30, 1.4426950216293334961 ;  /* 0x3fb8aa3b1e1e7820 */ /* 0x000fe20000400000 */
[----:B0-----:R-:W-:-:S05]  /*3890*/  FMNMX R27, R26, R27, !PT ;  /* 0x0000001b1a1b7209 */ /* 0x001fca0007800000 */
[----:B------:R-:W0:Y:S01]  /*38a0*/  SHFL.BFLY PT, R26, R27, 0x1, 0x1f ;  /* 0x0c201f001b1a7f89 */ /* 0x000e2200000e0000 */
[----:B------:R1:W-:Y:S01]  /*38b0*/  MUFU.EX2 R77, R30 ;  /* 0x0000001e004d7308 */ /* 0x0003e20000000800 */
[----:B------:R-:W-:Y:S01]  /*38c0*/  FMUL R31, R31, 1.4426950216293334961 ;  /* 0x3fb8aa3b1f1f7820 */ /* 0x000fe20000400000 */
[--C-:B------:R-:W-:Y:S01]  /*38d0*/  FFMA R34, R34, UR7, -R58.reuse ;  /* 0x0000000722227c23 */ /* 0x100fe2000800083a */
[--C-:B------:R-:W-:Y:S01]  /*38e0*/  FFMA R35, R35, UR7, -R58.reuse ;  /* 0x0000000723237c23 */ /* 0x100fe2000800083a */
[----:B-1----:R-:W-:-:S04]  /*38f0*/  FFMA R30, R42, UR7, -R58 ;  /* 0x000000072a1e7c23 */ /* 0x002fc8000800083a */
[----:B------:R-:W-:Y:S01]  /*3900*/  MUFU.EX2 R73, R80 ;  /* 0x0000005000497308 */ /* 0x000fe20000000800 */
[----:B------:R-:W-:Y:S01]  /*3910*/  FMUL R34, R34, 1.4426950216293334961 ;  /* 0x3fb8aa3b22227820 */ /* 0x000fe20000400000 */
[----:B------:R-:W-:-:S06]  /*3920*/  FMUL R84, R84, 1.4426950216293334961 ;  /* 0x3fb8aa3b54547820 */ /* 0x000fcc0000400000 */
[----:B------:R1:W-:Y:S01]  /*3930*/  MUFU.EX2 R80, R31 ;  /* 0x0000001f00507308 */ /* 0x0003e20000000800 */
[----:B------:R-:W-:Y:S01]  /*3940*/  FMUL R35, R35, 1.4426950216293334961 ;  /* 0x3fb8aa3b23237820 */ /* 0x000fe20000400000 */
[--C-:B------:R-:W-:Y:S01]  /*3950*/  FFMA R38, R38, UR7, -R58.reuse ;  /* 0x0000000726267c23 */ /* 0x100fe2000800083a */
[----:B0-----:R-:W-:Y:S01]  /*3960*/  FMNMX R26, R27, R26, !PT ;  /* 0x0000001a1b1a7209 */ /* 0x001fe20007800000 */
[----:B-1----:R-:W-:Y:S01]  /*3970*/  FMUL R31, R30, 1.4426950216293334961 ;  /* 0x3fb8aa3b1e1f7820 */ /* 0x002fe20000400000 */
[----:B------:R-:W-:-:S03]  /*3980*/  FFMA R30, R43, UR7, -R58 ;  /* 0x000000072b1e7c23 */ /* 0x000fc6000800083a */
[----:B------:R-:W-:Y:S01]  /*3990*/  MUFU.EX2 R76, R81 ;  /* 0x00000051004c7308 */ /* 0x000fe20000000800 */
[----:B------:R-:W-:Y:S01]  /*39a0*/  FFMA R27, R54, UR7, -R58 ;  /* 0x00000007361b7c23 */ /* 0x000fe2000800083a */
[----:B------:R-:W-:Y:S01]  /*39b0*/  FMUL R70, R70, 1.4426950216293334961 ;  /* 0x3fb8aa3b46467820 */ /* 0x000fe20000400000 */
[----:B------:R-:W-:Y:S01]  /*39c0*/  FMUL R71, R71, 1.4426950216293334961 ;  /* 0x3fb8aa3b47477820 */ /* 0x000fe20000400000 */
[----:B------:R-:W-:-:S04]  /*39d0*/  FMNMX R54, R26, R209, !PT ;  /* 0x000000d11a367209 */ /* 0x000fc80007800000 */
[----:B------:R-:W0:Y:S01]  /*39e0*/  MUFU.EX2 R214, R214 ;  /* 0x000000d600d67308 */ /* 0x000e220000000800 */
[----:B------:R-:W-:Y:S01]  /*39f0*/  FMUL R85, R85, 1.4426950216293334961 ;  /* 0x3fb8aa3b55557820 */ /* 0x000fe20000400000 */
[----:B------:R-:W-:-:S06]  /*3a00*/  FMUL R38, R38, 1.4426950216293334961 ;  /* 0x3fb8aa3b26267820 */ /* 0x000fcc0000400000 */
[----:B------:R1:W-:Y:S01]  /*3a10*/  MUFU.EX2 R81, R34 ;  /* 0x0000002200517308 */ /* 0x0003e20000000800 */
[----:B------:R-:W-:Y:S01]  /*3a20*/  FMUL R64, R64, 1.4426950216293334961 ;  /* 0x3fb8aa3b40407820 */ /* 0x000fe20000400000 */
[----:B------:R-:W-:Y:S01]  /*3a30*/  FMUL R65, R65, 1.4426950216293334961 ;  /* 0x3fb8aa3b41417820 */ /* 0x000fe20000400000 */
[----:B------:R-:W-:Y:S01]  /*3a40*/  FMUL R68, R68, 1.4426950216293334961 ;  /* 0x3fb8aa3b44447820 */ /* 0x000fe20000400000 */
[----:B-1----:R-:W-:Y:S01]  /*3a50*/  FMUL R34, R30, 1.4426950216293334961 ;  /* 0x3fb8aa3b1e227820 */ /* 0x002fe20000400000 */
[----:B------:R-:W-:-:S03]  /*3a60*/  FFMA R30, R46, UR7, -R58 ;  /* 0x000000072e1e7c23 */ /* 0x000fc6000800083a */
[----:B------:R-:W1:Y:S01]  /*3a70*/  MUFU.EX2 R227, R227 ;  /* 0x000000e300e37308 */ /* 0x000e620000000800 */
[----:B------:R-:W-:Y:S01]  /*3a80*/  FMUL R69, R69, 1.4426950216293334961 ;  /* 0x3fb8aa3b45457820 */ /* 0x000fe20000400000 */
[----:B------:R-:W-:Y:S01]  /*3a90*/  FFMA R26, R55, UR7, -R58 ;  /* 0x00000007371a7c23 */ /* 0x000fe2000800083a */
[--C-:B------:R-:W-:Y:S01]  /*3aa0*/  FFMA R24, R24, UR7, -R54.reuse ;  /* 0x0000000718187c23 */ /* 0x100fe20008000836 */
[----:B------:R-:W-:-:S04]  /*3ab0*/  FFMA R25, R25, UR7, -R54 ;  /* 0x0000000719197c23 */ /* 0x000fc80008000836 */
[----:B------:R-:W-:Y:S01]  /*3ac0*/  MUFU.EX2 R61, R84 ;  /* 0x00000054003d7308 */ /* 0x000fe20000000800 */
[----:B------:R-:W-:-:S07]  /*3ad0*/  FMUL R26, R26, 1.4426950216293334961 ;  /* 0x3fb8aa3b1a1a7820 */ /* 0x000fce0000400000 */
[----:B------:R3:W-:Y:S01]  /*3ae0*/  MUFU.EX2 R84, R35 ;  /* 0x0000002300547308 */ /* 0x0007e20000000800 */
[----:B------:R-:W-:Y:S01]  /*3af0*/  FMUL R24, R24, 1.4426950216293334961 ;  /* 0x3fb8aa3b18187820 */ /* 0x000fe20000400000 */
[----:B------:R-:W-:Y:S01]  /*3b00*/  FMUL R25, R25, 1.4426950216293334961 ;  /* 0x3fb8aa3b19197820 */ /* 0x000fe20000400000 */
[----:B------:R-:W-:Y:S01]  /*3b10*/  FFMA R28, R28, UR7, -R54 ;  /* 0x000000071c1c7c23 */ /* 0x000fe20008000836 */
[----:B---3--:R-:W-:Y:S01]  /*3b20*/  FMUL R35, R30, 1.4426950216293334961 ;  /* 0x3fb8aa3b1e237820 */ /* 0x008fe20000400000 */
[----:B------:R-:W-:-:S03]  /*3b30*/  FFMA R30, R47, UR7, -R58 ;  /* 0x000000072f1e7c23 */ /* 0x000fc6000800083a */
[----:B------:R-:W-:Y:S01]  /*3b40*/  MUFU.EX2 R70, R70 ;  /* 0x0000004600467308 */ /* 0x000fe20000000800 */
[----:B------:R-:W-:-:S07]  /*3b50*/  FMUL R74, R74, 1.4426950216293334961 ;  /* 0x3fb8aa3b4a4a7820 */ /* 0x000fce0000400000 */
[----:B------:R-:W3:Y:S01]  /*3b60*/  MUFU.EX2 R71, R71 ;  /* 0x0000004700477308 */ /* 0x000ee20000000800 */
[----:B------:R-:W-:-:S07]  /*3b70*/  FMUL R75, R75, 1.4426950216293334961 ;  /* 0x3fb8aa3b4b4b7820 */ /* 0x000fce0000400000 */
[----:B------:R-:W-:Y:S01]  /*3b80*/  MUFU.EX2 R72, R85 ;  /* 0x0000005500487308 */ /* 0x000fe20000000800 */
[----:B------:R-:W-:Y:S01]  /*3b90*/  FMUL R78, R78, 1.4426950216293334961 ;  /* 0x3fb8aa3b4e4e7820 */ /* 0x000fe20000400000 */
[----:B------:R-:W-:-:S06]  /*3ba0*/  FMUL R79, R79, 1.4426950216293334961 ;  /* 0x3fb8aa3b4f4f7820 */ /* 0x000fcc0000400000 */
[----:B------:R2:W-:Y:S01]  /*3bb0*/  MUFU.EX2 R85, R38 ;  /* 0x0000002600557308 */ /* 0x0005e20000000800 */
[----:B------:R-:W-:Y:S01]  /*3bc0*/  FMUL R27, R27, 1.4426950216293334961 ;  /* 0x3fb8aa3b1b1b7820 */ /* 0x000fe20000400000 */
[----:B------:R-:W-:Y:S01]  /*3bd0*/  FMUL R28, R28, 1.4426950216293334961 ;  /* 0x3fb8aa3b1c1c7820 */ /* 0x000fe20000400000 */
[----:B------:R-:W-:Y:S01]  /*3be0*/  FFMA R29, R29, UR7, -R54 ;  /* 0x000000071d1d7c23 */ /* 0x000fe20008000836 */
[----:B--2---:R-:W-:Y:S01]  /*3bf0*/  FMUL R38, R30, 1.4426950216293334961 ;  /* 0x3fb8aa3b1e267820 */ /* 0x004fe20000400000 */
[----:B------:R-:W-:-:S03]  /*3c00*/  FFMA R30, R50, UR7, -R58 ;  /* 0x00000007321e7c23 */ /* 0x000fc6000800083a */
[----:B------:R-:W-:Y:S08]  /*3c10*/  MUFU.EX2 R64, R64 ;  /* 0x0000004000407308 */ /* 0x000ff00000000800 */
[----:B------:R-:W2:Y:S08]  /*3c20*/  MUFU.EX2 R65, R65 ;  /* 0x0000004100417308 */ /* 0x000eb00000000800 */
[----:B------:R-:W-:Y:S08]  /*3c30*/  MUFU.EX2 R68, R68 ;  /* 0x0000004400447308 */ /* 0x000ff00000000800 */
[----:B------:R-:W4:Y:S01]  /*3c40*/  MUFU.EX2 R69, R69 ;  /* 0x0000004500457308 */ /* 0x000f220000000800 */
[----:B------:R-:W-:-:S07]  /*3c50*/  FMUL R29, R29, 1.4426950216293334961 ;  /* 0x3fb8aa3b1d1d7820 */ /* 0x000fce0000400000 */
[----:B------:R0:W-:Y:S01]  /*3c60*/  MUFU.EX2 R43, R31 ;  /* 0x0000001f002b7308 */ /* 0x0001e20000000800 */
[----:B------:R-:W-:Y:S01]  /*3c70*/  FMUL R82, R82, 1.4426950216293334961 ;  /* 0x3fb8aa3b52527820 */ /* 0x000fe20000400000 */
[----:B------:R-:W-:-:S06]  /*3c80*/  FMUL R83, R83, 1.4426950216293334961 ;  /* 0x3fb8aa3b53537820 */ /* 0x000fcc0000400000 */
[----:B------:R1:W-:Y:S01]  /*3c90*/  MUFU.EX2 R238, R26 ;  /* 0x0000001a00ee7308 */ /* 0x0003e20000000800 */
[----:B0-----:R-:W-:Y:S01]  /*3ca0*/  FMUL R31, R30, 1.4426950216293334961 ;  /* 0x3fb8aa3b1e1f7820 */ /* 0x001fe20000400000 */
[----:B------:R-:W-:-:S06]  /*3cb0*/  FFMA R30, R51, UR7, -R58 ;  /* 0x00000007331e7c23 */ /* 0x000fcc000800083a */
[----:B------:R0:W-:Y:S01]  /*3cc0*/  MUFU.EX2 R239, R24 ;  /* 0x0000001800ef7308 */ /* 0x0001e20000000800 */
[----:B-1----:R-:W-:Y:S01]  /*3cd0*/  F2FP.SATFINITE.E4M3.F32.PACK_AB_MERGE_C R26, R215, R214, RZ ;  /* 0x000000d6d71a723e */ /* 0x002fe200048070ff */
[----:B------:R-:W-:-:S06]  /*3ce0*/  FMUL R86, R86, 1.4426950216293334961 ;  /* 0x3fb8aa3b56567820 */ /* 0x000fcc0000400000 */
[----:B------:R1:W-:Y:S01]  /*3cf0*/  MUFU.EX2 R240, R25 ;  /* 0x0000001900f07308 */ /* 0x0003e20000000800 */
[----:B0-----:R-:W-:Y:S01]  /*3d00*/  FFMA R24, R40, UR7, -R54 ;  /* 0x0000000728187c23 */ /* 0x001fe20008000836 */
[----:B-1----:R-:W-:-:S06]  /*3d10*/  F2FP.SATFINITE.E4M3.F32.PACK_AB_MERGE_C R25, R213, R212, RZ ;  /* 0x000000d4d519723e */ /* 0x002fcc00048070ff */
[----:B------:R0:W-:Y:S01]  /*3d20*/  MUFU.EX2 R51, R31 ;  /* 0x0000001f00337308 */ /* 0x0001e20000000800 */
[----:B------:R-:W-:-:S07]  /*3d30*/  FMUL R30, R30, 1.4426950216293334961 ;  /* 0x3fb8aa3b1e1e7820 */ /* 0x000fce0000400000 */
[----:B------:R1:W-:Y:S01]  /*3d40*/  MUFU.EX2 R55, R27 ;  /* 0x0000001b00377308 */ /* 0x0003e20000000800 */
[----:B0-----:R-:W-:-:S07]  /*3d50*/  F2FP.SATFINITE.E4M3.F32.PACK_AB_MERGE_C R31, R227, R222, R26 ;  /* 0x000000dee31f723e */ /* 0x001fce000480701a */
[----:B------:R0:W-:Y:S01]  /*3d60*/  MUFU.EX2 R241, R28 ;  /* 0x0000001c00f17308 */ /* 0x0001e20000000800 */
[----:B-1----:R-:W-:Y:S01]  /*3d70*/  FMUL R27, R24, 1.4426950216293334961 ;  /* 0x3fb8aa3b181b7820 */ /* 0x002fe20000400000 */
[----:B------:R-:W-:-:S06]  /*3d80*/  FFMA R24, R41, UR7, -R54 ;  /* 0x0000000729187c23 */ /* 0x000fcc0008000836 */
[----:B------:R-:W-:Y:S01]  /*3d90*/  MUFU.EX2 R74, R74 ;  /* 0x0000004a004a7308 */ /* 0x000fe20000000800 */
[----:B0-----:R-:W-:-:S04]  /*3da0*/  F2FP.SATFINITE.E4M3.F32.PACK_AB_MERGE_C R28, R67, R66, R25 ;  /* 0x00000042431c723e */ /* 0x001fc80004807019 */
[----:B------:R-:W-:-:S03]  /*3db0*/  SEL R25, R28, R31, !P0 ;  /* 0x0000001f1c197207 */ /* 0x000fc60004000000 */
[----:B------:R-:W-:Y:S01]  /*3dc0*/  MUFU.EX2 R75, R75 ;  /* 0x0000004b004b7308 */ /* 0x000fe20000000800 */
[----:B------:R-:W-:Y:S02]  /*3dd0*/  SEL R26, R31, R28, !P0 ;  /* 0x0000001c1f1a7207 */ /* 0x000fe40004000000 */
[----:B------:R-:W-:-:S05]  /*3de0*/  F2FP.SATFINITE.E4M3.F32.PACK_AB_MERGE_C R28, R217, R216, RZ ;  /* 0x000000d8d91c723e */ /* 0x000fca00048070ff */
[----:B------:R-:W-:Y:S01]  /*3df0*/  MUFU.EX2 R78, R78 ;  /* 0x0000004e004e7308 */ /* 0x000fe20000000800 */
[----:B---3--:R-:W-:-:S07]  /*3e00*/  F2FP.SATFINITE.E4M3.F32.PACK_AB_MERGE_C R31, R71, R70, RZ ;  /* 0x00000046471f723e */ /* 0x008fce00048070ff */
[----:B------:R-:W0:Y:S01]  /*3e10*/  MUFU.EX2 R79, R79 ;  /* 0x0000004f004f7308 */ /* 0x000e220000000800 */
[----:B------:R-:W-:Y:S01]  /*3e20*/  FFMA R33, R33, UR7, -R54 ;  /* 0x0000000721217c23 */ /* 0x000fe20008000836 */
[----:B--2---:R-:W-:-:S06]  /*3e30*/  F2FP.SATFINITE.E4M3.F32.PACK_AB_MERGE_C R28, R65, R64, R28 ;  /* 0x00000040411c723e */ /* 0x004fcc000480701c */
[----:B------:R1:W-:Y:S01]  /*3e40*/  MUFU.EX2 R242, R29 ;  /* 0x0000001d00f27308 */ /* 0x0003e20000000800 */
[----:B----4-:R-:W-:Y:S01]  /*3e50*/  F2FP.SATFINITE.E4M3.F32.PACK_AB_MERGE_C R31, R69, R68, R31 ;  /* 0x00000044451f723e */ /* 0x010fe2000480701f */
[----:B------:R-:W-:-:S06]  /*3e60*/  FFMA R32, R32, UR7, -R54 ;  /* 0x0000000720207c23 */ /* 0x000fcc0008000836 */
[----:B------:R-:W2:Y:S01]  /*3e70*/  MUFU.EX2 R63, R63 ;  /* 0x0000003f003f7308 */ /* 0x000ea20000000800 */
[----:B-1----:R-:W-:Y:S01]  /*3e80*/  FMUL R29, R24, 1.4426950216293334961 ;  /* 0x3fb8aa3b181d7820 */ /* 0x002fe20000400000 */
[----:B------:R-:W-:-:S06]  /*3e90*/  FFMA R24, R44, UR7, -R54 ;  /* 0x000000072c187c23 */ /* 0x000fcc0008000836 */
[----:B------:R-:W1:Y:S01]  /*3ea0*/  MUFU.EX2 R57, R57 ;  /* 0x0000003900397308 */ /* 0x000e620000000800 */
[----:B------:R-:W-:Y:S01]  /*3eb0*/  FFMA R39, R39, UR7, -R58 ;  /* 0x0000000727277c23 */ /* 0x000fe2000800083a */
[----:B------:R-:W-:-:S06]  /*3ec0*/  FMUL R33, R33, 1.4426950216293334961 ;  /* 0x3fb8aa3b21217820 */ /* 0x000fcc0000400000 */
[----:B------:R-:W-:Y:S08]  /*3ed0*/  MUFU.EX2 R82, R82 ;  /* 0x0000005200527308 */ /* 0x000ff00000000800 */
[----:B------:R-:W-:Y:S08]  /*3ee0*/  MUFU.EX2 R83, R83 ;  /* 0x0000005300537308 */ /* 0x000ff00000000800 */
[----:B------:R-:W3:Y:S01]  /*3ef0*/  MUFU.EX2 R86, R86 ;  /* 0x0000005600567308 */ /* 0x000ee20000000800 */
[----:B------:R-:W-:-:S07]  /*3f00*/  FMUL R32, R32, 1.4426950216293334961 ;  /* 0x3fb8aa3b20207820 */ /* 0x000fce0000400000 */
[----:B------:R-:W4:Y:S08]  /*3f10*/  MUFU.EX2 R56, R236 ;  /* 0x000000ec00387308 */ /* 0x000f300000000800 */
[----:B------:R5:W-:Y:S01]  /*3f20*/  MUFU.EX2 R236, R30 ;  /* 0x0000001e00ec7308 */ /* 0x000be20000000800 */
[----:B------:R-:W-:Y:S01]  /*3f30*/  FMUL R39, R39, 1.4426950216293334961 ;  /* 0x3fb8aa3b27277820 */ /* 0x000fe20000400000 */
[--C-:B------:R-:W-:Y:S01]  /*3f40*/  FFMA R36, R36, UR7, -R54.reuse ;  /* 0x0000000724247c23 */ /* 0x100fe20008000836 */
[----:B-----5:R-:W-:Y:S01]  /*3f50*/  FMUL R30, R24, 1.4426950216293334961 ;  /* 0x3fb8aa3b181e7820 */ /* 0x020fe20000400000 */
[----:B------:R-:W-:-:S04]  /*3f60*/  FFMA R24, R45, UR7, -R54 ;  /* 0x000000072d187c23 */ /* 0x000fc80008000836 */
[----:B------:R5:W-:Y:S01]  /*3f70*/  MUFU.EX2 R41, R27 ;  /* 0x0000001b00297308 */ /* 0x000be20000000800 */
[--C-:B------:R-:W-:Y:S01]  /*3f80*/  FFMA R37, R37, UR7, -R54.reuse ;  /* 0x0000000725257c23 */ /* 0x100fe20008000836 */
[----:B-----5:R-:W-:Y:S02]  /*3f90*/  SEL R27, R28, R31, !P0 ;  /* 0x0000001f1c1b7207 */ /* 0x020fe40004000000 */
[----:B------:R-:W-:Y:S01]  /*3fa0*/  SEL R28, R31, R28, !P0 ;  /* 0x0000001c1f1c7207 */ /* 0x000fe20004000000 */
[----:B------:R-:W-:Y:S01]  /*3fb0*/  FMUL R31, R24, 1.4426950216293334961 ;  /* 0x3fb8aa3b181f7820 */ /* 0x000fe20000400000 */
[----:B------:R-:W-:Y:S02]  /*3fc0*/  FFMA R24, R48, UR7, -R54 ;  /* 0x0000000730187c23 */ /* 0x000fe40008000836 */
[----:B------:R0:W-:Y:S01]  /*3fd0*/  MUFU.EX2 R244, R33 ;  /* 0x0000002100f47308 */ /* 0x0001e20000000800 */
[----:B------:R-:W-:Y:S01]  /*3fe0*/  FMUL R36, R36, 1.4426950216293334961 ;  /* 0x3fb8aa3b24247820 */ /* 0x000fe20000400000 */
[----:B------:R-:W-:-:S06]  /*3ff0*/  FMUL R37, R37, 1.4426950216293334961 ;  /* 0x3fb8aa3b25257820 */ /* 0x000fcc0000400000 */
[----:B------:R5:W-:Y:S01]  /*4000*/  MUFU.EX2 R44, R29 ;  /* 0x0000001d002c7308 */ /* 0x000be20000000800 */
[----:B0-----:R-:W-:-:S07]  /*4010*/  F2FP.SATFINITE.E4M3.F32.PACK_AB_MERGE_C R33, R79, R78, RZ ;  /* 0x0000004e4f21723e */ /* 0x001fce00048070ff */
[----:B------:R0:W-:Y:S01]  /*4020*/  MUFU.EX2 R243, R32 ;  /* 0x0000002000f37308 */ /* 0x0001e20000000800 */
[----:B-----5:R-:W-:-:S04]  /*4030*/  F2FP.SATFINITE.E4M3.F32.PACK_AB_MERGE_C R29, R75, R74, RZ ;  /* 0x0000004a4b1d723e */ /* 0x020fc800048070ff */
[----:B--2---:R-:W-:-:S03]  /*4040*/  F2FP.SATFINITE.E4M3.F32.PACK_AB_MERGE_C R29, R63, R62, R29 ;  /* 0x0000003e3f1d723e */ /* 0x004fc6000480701d */
[----:B------:R-:W2:Y:S01]  /*4050*/  MUFU.EX2 R42, R39 ;  /* 0x00000027002a7308 */ /* 0x000ea20000000800 */
[----:B0-----:R-:W-:Y:S01]  /*4060*/  FMUL R32, R24, 1.4426950216293334961 ;  /* 0x3fb8aa3b18207820 */ /* 0x001fe20000400000 */
[----:B------:R-:W-:-:S06]  /*4070*/  FFMA R24, R49, UR7, -R54 ;  /* 0x0000000731187c23 */ /* 0x000fcc0008000836 */
[----:B------:R1:W-:Y:S01]  /*4080*/  MUFU.EX2 R46, R34 ;  /* 0x00000022002e7308 */ /* 0x0003e20000000800 */
[----:B------:R-:W-:-:S07]  /*4090*/  FFMA R53, R53, UR7, -R54 ;  /* 0x0000000735357c23 */ /* 0x000fce0008000836 */
[----:B------:R0:W-:Y:S01]  /*40a0*/  MUFU.EX2 R48, R31 ;  /* 0x0000001f00307308 */ /* 0x0001e20000000800 */
[----:B-1----:R-:W-:Y:S02]  /*40b0*/  F2FP.SATFINITE.E4M3.F32.PACK_AB_MERGE_C R34, R57, R60, R33 ;  /* 0x0000003c3922723e */ /* 0x002fe40004807021 */
[----:B---3--:R-:W-:Y:S02]  /*40c0*/  F2FP.SATFINITE.E4M3.F32.PACK_AB_MERGE_C R33, R221, R86, RZ ;  /* 0x00000056dd21723e */ /* 0x008fe400048070ff */
[----:B------:R-:W-:-:S03]  /*40d0*/  SEL R247, R29, R34, !P0 ;  /* 0x000000221df77207 */ /* 0x000fc60004000000 */
[----:B------:R1:W-:Y:S01]  /*40e0*/  MUFU.EX2 R45, R30 ;  /* 0x0000001e002d7308 */ /* 0x0003e20000000800 */
[----:B0-----:R-:W-:Y:S02]  /*40f0*/  F2FP.SATFINITE.E4M3.F32.PACK_AB_MERGE_C R31, R83, R82, RZ ;  /* 0x00000052531f723e */ /* 0x001fe400048070ff */
[----:B------:R-:W-:Y:S02]  /*4100*/  SEL R29, R34, R29, !P0 ;  /* 0x0000001d221d7207 */ /* 0x000fe40004000000 */
[----:B----4-:R-:W-:-:S03]  /*4110*/  F2FP.SATFINITE.E4M3.F32.PACK_AB_MERGE_C R31, R59, R56, R31 ;  /* 0x000000383b1f723e */ /* 0x010fc6000480701f */
[----:B------:R-:W-:Y:S01]  /*4120*/  MUFU.EX2 R245, R36 ;  /* 0x0000002400f57308 */ /* 0x000fe20000000800 */
[----:B-1----:R-:W-:Y:S01]  /*4130*/  FMUL R30, R24, 1.4426950216293334961 ;  /* 0x3fb8aa3b181e7820 */ /* 0x002fe20000400000 */
[----:B------:R-:W-:Y:S01]  /*4140*/  FFMA R24, R52, UR7, -R54 ;  /* 0x0000000734187c23 */ /* 0x000fe20008000836 */
[----:B------:R-:W-:-:S05]  /*4150*/  F2FP.SATFINITE.E4M3.F32.PACK_AB_MERGE_C R34, R72, R61, R33 ;  /* 0x0000003d4822723e */ /* 0x000fca0004807021 */
[----:B------:R-:W0:Y:S01]  /*4160*/  MUFU.EX2 R40, R37 ;  /* 0x0000002500287308 */ /* 0x000e220000000800 */
[----:B------:R-:W-:Y:S01]  /*4170*/  FMUL R246, R24, 1.4426950216293334961 ;  /* 0x3fb8aa3b18f67820 */ /* 0x000fe20000400000 */
[----:B------:R-:W-:Y:S01]  /*4180*/  FMUL R53, R53, 1.4426950216293334961 ;  /* 0x3fb8aa3b35357820 */ /* 0x000fe20000400000 */
[----:B------:R-:W-:-:S05]  /*4190*/  SEL R24, R31, R34, !P0 ;  /* 0x000000221f187207 */ /* 0x000fca0004000000 */
[----:B------:R1:W-:Y:S01]  /*41a0*/  MUFU.EX2 R52, R30 ;  /* 0x0000001e00347308 */ /* 0x0003e20000000800 */
[----:B------:R-:W-:Y:S02]  /*41b0*/  SEL R31, R34, R31, !P0 ;  /* 0x0000001f221f7207 */ /* 0x000fe40004000000 */
[----:B-1----:R-:W-:-:S05]  /*41c0*/  F2FP.SATFINITE.E4M3.F32.PACK_AB_MERGE_C R30, R76, R73, RZ ;  /* 0x000000494c1e723e */ /* 0x002fca00048070ff */
[----:B------:R1:W-:Y:S01]  /*41d0*/  MUFU.EX2 R47, R35 ;  /* 0x00000023002f7308 */ /* 0x0003e20000000800 */
[----:B------:R-:W-:Y:S02]  /*41e0*/  F2FP.SATFINITE.E4M3.F32.PACK_AB_MERGE_C R34, R240, R239, R30 ;  /* 0x000000eff022723e */ /* 0x000fe4000480701e */
[----:B------:R-:W-:-:S05]  /*41f0*/  F2FP.SATFINITE.E4M3.F32.PACK_AB_MERGE_C R30, R80, R77, RZ ;  /* 0x0000004d501e723e */ /* 0x000fca00048070ff */
[----:B------:R-:W3:Y:S01]  /*4200*/  MUFU.EX2 R50, R38 ;  /* 0x0000002600327308 */ /* 0x000ee20000000800 */
[----:B--2---:R-:W-:Y:S02]  /*4210*/  F2FP.SATFINITE.E4M3.F32.PACK_AB_MERGE_C R33, R42, R85, RZ ;  /* 0x000000552a21723e */ /* 0x004fe400048070ff */
[----:B-1----:R-:W-:-:S05]  /*4220*/  F2FP.SATFINITE.E4M3.F32.PACK_AB_MERGE_C R35, R242, R241, R30 ;  /* 0x000000f1f223723e */ /* 0x002fca000480701e */
[----:B------:R1:W2:Y:S01]  /*4230*/  MUFU.EX2 R49, R32 ;  /* 0x0000002000317308 */ /* 0x0002a20000000800 */
[----:B0-----:R-:W-:-:S07]  /*4240*/  F2FP.SATFINITE.E4M3.F32.PACK_AB_MERGE_C R37, R40, R245, R33 ;  /* 0x000000f52825723e */ /* 0x001fce0004807021 */
[----:B------:R-:W-:Y:S01]  /*4250*/  MUFU.EX2 R246, R246 ;  /* 0x000000f600f67308 */ /* 0x000fe20000000800 */
[----:B-1----:R-:W-:-:S07]  /*4260*/  F2FP.SATFINITE.E4M3.F32.PACK_AB_MERGE_C R32, R84, R81, RZ ;  /* 0x000000515420723e */ /* 0x002fce00048070ff */
[----:B------:R-:W0:Y:S01]  /*4270*/  MUFU.EX2 R53, R53 ;  /* 0x0000003500357308 */ /* 0x000e220000000800 */
[----:B------:R-:W-:Y:S02]  /*4280*/  F2FP.SATFINITE.E4M3.F32.PACK_AB_MERGE_C R36, R244, R243, R32 ;  /* 0x000000f3f424723e */ /* 0x000fe40004807020 */
[----:B------:R-:W-:Y:S02]  /*4290*/  SEL R32, R34, R35, !P0 ;  /* 0x0000002322207207 */ /* 0x000fe40004000000 */
[----:B------:R-:W-:Y:S02]  /*42a0*/  SEL R33, R35, R34, !P0 ;  /* 0x0000002223217207 */ /* 0x000fe40004000000 */
[----:B------:R-:W-:Y:S02]  /*42b0*/  F2FP.SATFINITE.E4M3.F32.PACK_AB_MERGE_C R34, R46, R43, RZ ;  /* 0x0000002b2e22723e */ /* 0x000fe400048070ff */
[----:B------:R-:W-:Y:S02]  /*42c0*/  SEL R30, R36, R37, !P0 ;  /* 0x00000025241e7207 */ /* 0x000fe40004000000 */
[----:B------:R-:W-:-:S02]  /*42d0*/  F2FP.SATFINITE.E4M3.F32.PACK_AB_MERGE_C R38, R44, R41, R34 ;  /* 0x000000292c26723e */ /* 0x000fc40004807022 */
[----:B------:R-:W-:Y:S02]  /*42e0*/  SEL R35, R37, R36, !P0 ;  /* 0x0000002425237207 */ /* 0x000fe40004000000 */
[----:B---3--:R-:W-:Y:S02]  /*42f0*/  F2FP.SATFINITE.E4M3.F32.PACK_AB_MERGE_C R34, R50, R47, RZ ;  /* 0x0000002f3222723e */ /* 0x008fe400048070ff */
[----:B------:R-:W-:Y:S02]  /*4300*/  F2FP.SATFINITE.E4M3.F32.PACK_AB_MERGE_C R36, R236, R51, RZ ;  /* 0x00000033ec24723e */ /* 0x000fe400048070ff */
[----:B------:R-:W-:Y:S02]  /*4310*/  F2FP.SATFINITE.E4M3.F32.PACK_AB_MERGE_C R37, R238, R55, RZ ;  /* 0x00000037ee25723e */ /* 0x000fe400048070ff */
[----:B------:R-:W-:Y:S02]  /*4320*/  F2FP.SATFINITE.E4M3.F32.PACK_AB_MERGE_C R39, R48, R45, R34 ;  /* 0x0000002d3027723e */ /* 0x000fe40004807022 */
[----:B--2---:R-:W-:-:S02]  /*4330*/  F2FP.SATFINITE.E4M3.F32.PACK_AB_MERGE_C R36, R52, R49, R36 ;  /* 0x000000313424723e */ /* 0x004fc40004807024 */
[----:B0-----:R-:W-:Y:S02]  /*4340*/  F2FP.SATFINITE.E4M3.F32.PACK_AB_MERGE_C R34, R53, R246, R37 ;  /* 0x000000f63522723e */ /* 0x001fe40004807025 */
[----:B------:R-:W-:Y:S02]  /*4350*/  SEL R251, R38, R39, !P0 ;  /* 0x0000002726fb7207 */ /* 0x000fe40004000000 */
[----:B------:R-:W-:Y:S02]  /*4360*/  SEL R37, R39, R38, !P0 ;  /* 0x0000002627257207 */ /* 0x000fe40004000000 */
[----:B------:R-:W-:Y:S02]  /*4370*/  SEL R249, R36, R34, !P0 ;  /* 0x0000002224f97207 */ /* 0x000fe40004000000 */
[----:B------:R-:W-:Y:S02]  /*4380*/  SEL R39, R34, R36, !P0 ;  /* 0x0000002422277207 */ /* 0x000fe40004000000 */
[----:B------:R-:W-:Y:S01]  /*4390*/  LOP3.LUT R34, R196, 0x1, RZ, 0x3c, !PT ;  /* 0x00000001c4227812 */ /* 0x000fe200078e3cff */
[----:B------:R-:W-:Y:S04]  /*43a0*/  STS.U8 [R6+UR19+0x4000], R219 ;  /* 0x004000db06007988 */ /* 0x000fe80008000013 */
[----:B------:R-:W-:Y:S04]  /*43b0*/  STS.U8 [R6+UR19+0x4200], R223 ;  /* 0x004200df06007988 */ /* 0x000fe80008000013 */
[----:B------:R-:W-:Y:S04]  /*43c0*/  STS.U8 [R6+UR19+0x4400], R225 ;  /* 0x004400e106007988 */ /* 0x000fe80008000013 */
[----:B------:R-:W-:Y:S04]  /*43d0*/  STS.U8 [R6+UR19+0x4600], R229 ;  /* 0x004600e506007988 */ /* 0x000fe80008000013 */
[----:B------:R-:W-:Y:S04]  /*43e0*/  STS.U8 [R6+UR19+0x4800], R231 ;  /* 0x004800e706007988 */ /* 0x000fe80008000013 */
[----:B------:R-:W-:Y:S04]  /*43f0*/  STS.U8 [R6+UR19+0x4a00], R233 ;  /* 0x004a00e906007988 */ /* 0x000fe80008000013 */
[----:B------:R-:W-:Y:S04]  /*4400*/  STS.U8 [R6+UR19+0x4c00], R235 ;  /* 0x004c00eb06007988 */ /* 0x000fe80008000013 */
[----:B------:R-:W-:Y:S04]  /*4410*/  STS.U8 [R6+UR19+0x4e00], R237 ;  /* 0x004e00ed06007988 */ /* 0x000fe80008000013 */
[----:B------:R-:W-:Y:S04]  /*4420*/  SHFL.IDX PT, R31, R31, R34, 0x1f ;  /* 0x00001f221f1f7589 */ /* 0x000fe800000e0000 */
[----:B------:R0:W-:Y:S04]  /*4430*/  STS.U8 [R5+UR19+0x4100], R218 ;  /* 0x004100da05007988 */ /* 0x0001e80008000013 */
[----:B------:R-:W-:Y:S04]  /*4440*/  STS.U8 [R5+UR19+0x4300], R220 ;  /* 0x004300dc05007988 */ /* 0x000fe80008000013 */
[----:B------:R-:W-:Y:S04]  /*4450*/  STS.U8 [R5+UR19+0x4500], R224 ;  /* 0x004500e005007988 */ /* 0x000fe80008000013 */
[----:B------:R-:W-:Y:S04]  /*4460*/  STS.U8 [R5+UR19+0x4700], R226 ;  /* 0x004700e205007988 */ /* 0x000fe80008000013 */
[----:B------:R-:W-:Y:S04]  /*4470*/  STS.U8 [R5+UR19+0x4900], R228 ;  /* 0x004900e405007988 */ /* 0x000fe80008000013 */
[----:B------:R-:W-:Y:S04]  /*4480*/  STS.U8 [R5+UR19+0x4b00], R230 ;  /* 0x004b00e605007988 */ /* 0x000fe80008000013 */
[----:B------:R-:W-:Y:S04]  /*4490*/  STS.U8 [R5+UR19+0x4d00], R232 ;  /* 0x004d00e805007988 */ /* 0x000fe80008000013 */
[----:B------:R-:W1:Y:S04]  /*44a0*/  SHFL.IDX PT, R223, R24, R196, 0x1f ;  /* 0x00001fc418df7589 */ /* 0x000e6800000e0000 */
[----:B------:R-:W-:Y:S01]  /*44b0*/  STS.U8 [R5+UR19+0x4f00], R234 ;  /* 0x004f00ea05007988 */ /* 0x000fe20008000013 */
[----:B------:R2:W-:Y:S06]  /*44c0*/  MEMBAR.ALL.CTA ;  /* 0x0000000000007992 */ /* 0x0005ec0000008000 */
[----:B--2---:R-:W2:Y:S01]  /*44d0*/  FENCE.VIEW.ASYNC.S ;  /* 0x00000000000073c6 */ /* 0x004ea20000000000 */
[----:B0-----:R-:W-:Y:S01]  /*44e0*/  IMAD.MOV.U32 R218, RZ, RZ, 0x7632 ;  /* 0x00007632ffda7424 */ /* 0x001fe200078e00ff */
[----:B------:R-:W-:Y:S01]  /*44f0*/  LOP3.LUT P1, RZ, R0, 0x2, RZ, 0xc0, !PT ;  /* 0x0000000200ff7812 */ /* 0x000fe2000782c0ff */
[----:B------:R-:W-:Y:S01]  /*4500*/  FADD R8, -R87, R8 ;  /* 0x0000000857087221 */ /* 0x000fe20000000100 */
[----:B--2---:R0:W-:Y:S01]  /*4510*/  SHFL.IDX PT, R248, R25, R196, 0x1f ;  /* 0x00001fc419f87589 */ /* 0x0041e200000e0000 */
[----:B------:R-:W-:-:S03]  /*4520*/  IMAD.MOV.U32 R38, RZ, RZ, 0x5410 ;  /* 0x00005410ff267424 */ /* 0x000fc600078e00ff */
[----:B------:R-:W-:Y:S01]  /*4530*/  SHFL.IDX PT, R26, R26, R34, 0x1f ;  /* 0x00001f221a1a7589 */ /* 0x000fe200000e0000 */
[----:B0-----:R-:W-:Y:S01]  /*4540*/  FADD R25, -R7, R210 ;  /* 0x000000d207197221 */ /* 0x001fe20000000100 */
[----:B------:R-:W-:Y:S01]  /*4550*/  SEL R210, R218, 0x3276, !P1 ;  /* 0x00003276dad27807 */ /* 0x000fe20004800000 */
[----:B------:R-:W-:Y:S01]  /*4560*/  FMUL R218, R8, 1.4426950216293334961 ;  /* 0x3fb8aa3b08da7820 */ /* 0x000fe20000400000 */
[----:B------:R-:W-:Y:S01]  /*4570*/  FADD R8, -R58, R211 ;  /* 0x000000d33a087221 */ /* 0x000fe20000000100 */
[----:B------:R-:W-:Y:S04]  /*4580*/  SHFL.IDX PT, R28, R28, R34, 0x1f ;  /* 0x00001f221c1c7589 */ /* 0x000fe800000e0000 */
[----:B------:R-:W-:Y:S01]  /*4590*/  SHFL.IDX PT, R29, R29, R34, 0x1f ;  /* 0x00001f221d1d7589 */ /* 0x000fe200000e0000 */
[----:B------:R-:W-:-:S03]  /*45a0*/  FMUL R220, R8, 1.4426950216293334961 ;  /* 0x3fb8aa3b08dc7820 */ /* 0x000fc60000400000 */
[----:B------:R-:W-:Y:S04]  /*45b0*/  SHFL.IDX PT, R33, R33, R34, 0x1f ;  /* 0x00001f2221217589 */ /* 0x000fe800000e0000 */
[----:B------:R-:W-:Y:S04]  /*45c0*/  SHFL.IDX PT, R35, R35, R34, 0x1f ;  /* 0x00001f2223237589 */ /* 0x000fe800000e0000 */
[----:B------:R-:W-:Y:S04]  /*45d0*/  SHFL.IDX PT, R37, R37, R34, 0x1f ;  /* 0x00001f2225257589 */ /* 0x000fe800000e0000 */
[----:B------:R-:W-:Y:S01]  /*45e0*/  SHFL.IDX PT, R39, R39, R34, 0x1f ;  /* 0x00001f2227277589 */ /* 0x000fe200000e0000 */
[----:B------:R-:W-:-:S03]  /*45f0*/  FADD R8, -R54, R209 ;  /* 0x000000d136087221 */ /* 0x000fc60000000100 */
[----:B------:R-:W0:Y:S01]  /*4600*/  SHFL.IDX PT, R34, R32, R196, 0x1f ;  /* 0x00001fc420227589 */ /* 0x000e2200000e0000 */
[----:B------:R-:W-:-:S03]  /*4610*/  SEL R38, R38, 0x1054, !P1 ;  /* 0x0000105426267807 */ /* 0x000fc60004800000 */
[----:B------:R-:W2:Y:S01]  /*4620*/  SHFL.IDX PT, R27, R27, R196, 0x1f ;  /* 0x00001fc41b1b7589 */ /* 0x000ea200000e0000 */
[----:B------:R-:W-:-:S03]  /*4630*/  FMUL R219, R25, 1.4426950216293334961 ;  /* 0x3fb8aa3b19db7820 */ /* 0x000fc60000400000 */
[----:B------:R1:W3:Y:S01]  /*4640*/  SHFL.IDX PT, R36, R30, R196, 0x1f ;  /* 0x00001fc41e247589 */ /* 0x0002e200000e0000 */
[----:B------:R-:W-:-:S03]  /*4650*/  FMUL R8, R8, 1.4426950216293334961 ;  /* 0x3fb8aa3b08087820 */ /* 0x000fc60000400000 */
[----:B------:R-:W4:Y:S04]  /*4660*/  SHFL.IDX PT, R247, R247, R196, 0x1f ;  /* 0x00001fc4f7f77589 */ /* 0x000f2800000e0000 */
[----:B------:R-:W5:Y:S04]  /*4670*/  SHFL.IDX PT, R251, R251, R196, 0x1f ;  /* 0x00001fc4fbfb7589 */ /* 0x000f6800000e0000 */
[----:B------:R-:W5:Y:S01]  /*4680*/  SHFL.IDX PT, R249, R249, R196, 0x1f ;  /* 0x00001fc4f9f97589 */ /* 0x000f6200000e0000 */
[C-C-:B-1----:R-:W-:Y:S01]  /*4690*/  PRMT R30, R223.reuse, R38, R31.reuse ;  /* 0x00000026df1e7216 */ /* 0x142fe2000000001f */
[----:B------:R-:W1:Y:S01]  /*46a0*/  MUFU.EX2 R219, R219 ;  /* 0x000000db00db7308 */ /* 0x000e620000000800 */
[----:B------:R-:W-:-:S07]  /*46b0*/  PRMT R31, R223, R210, R31 ;  /* 0x000000d2df1f7216 */ /* 0x000fce000000001f */
[----:B------:R-:W5:Y:S08]  /*46c0*/  MUFU.EX2 R211, R218 ;  /* 0x000000da00d37308 */ /* 0x000f700000000800 */
[----:B------:R-:W5:Y:S08]  /*46d0*/  MUFU.EX2 R209, R220 ;  /* 0x000000dc00d17308 */ /* 0x000f700000000800 */
[----:B------:R-:W5:Y:S01]  /*46e0*/  MUFU.EX2 R223, R8 ;  /* 0x0000000800df7308 */ /* 0x000f620000000800 */
[----:B0-----:R-:W-:-:S02]  /*46f0*/  PRMT R32, R34, R38, R33 ;  /* 0x0000002622207216 */ /* 0x001fc40000000021 */
[C-C-:B------:R-:W-:Y:S02]  /*4700*/  PRMT R24, R248.reuse, R38, R26.reuse ;  /* 0x00000026f8187216 */ /* 0x140fe4000000001a */
[-C--:B------:R-:W-:Y:S02]  /*4710*/  PRMT R25, R248, R210.reuse, R26 ;  /* 0x000000d2f8197216 */ /* 0x080fe4000000001a */
[----:B------:R-:W-:Y:S02]  /*4720*/  PRMT R33, R34, R210, R33 ;  /* 0x000000d222217216 */ /* 0x000fe40000000021 */
[CCC-:B--2---:R-:W-:Y:S02]  /*4730*/  PRMT R26, R27.reuse, R38.reuse, R28.reuse ;  /* 0x000000261b1a7216 */ /* 0x1c4fe4000000001c */
[--C-:B---3--:R-:W-:Y:S01]  /*4740*/  PRMT R34, R36, R38, R35.reuse ;  /* 0x0000002624227216 */ /* 0x108fe20000000023 */
[-C--:B-1----:R-:W-:Y:S01]  /*4750*/  FMUL R122, R122, R219.reuse ;  /* 0x000000db7a7a7220 */ /* 0x082fe20000400000 */
[-C--:B------:R-:W-:Y:S01]  /*4760*/  PRMT R27, R27, R210.reuse, R28 ;  /* 0x000000d21b1b7216 */ /* 0x080fe2000000001c */
[-C--:B------:R-:W-:Y:S01]  /*4770*/  FMUL R123, R123, R219.reuse ;  /* 0x000000db7b7b7220 */ /* 0x080fe20000400000 */
[----:B------:R-:W-:Y:S01]  /*4780*/  PRMT R35, R36, R210, R35 ;  /* 0x000000d224237216 */ /* 0x000fe20000000023 */
[-C--:B------:R-:W-:Y:S01]  /*4790*/  FMUL R126, R126, R219.reuse ;  /* 0x000000db7e7e7220 */ /* 0x080fe20000400000 */
[-C--:B----4-:R-:W-:Y:S01]  /*47a0*/  PRMT R28, R247, R38.reuse, R29 ;  /* 0x00000026f71c7216 */ /* 0x090fe2000000001d */
[-C--:B------:R-:W-:Y:S01]  /*47b0*/  FMUL R127, R127, R219.reuse ;  /* 0x000000db7f7f7220 */ /* 0x080fe20000400000 */
[-C--:B-----5:R-:W-:Y:S01]  /*47c0*/  PRMT R36, R251, R38.reuse, R37 ;  /* 0x00000026fb247216 */ /* 0x0a0fe20000000025 */
[-C--:B------:R-:W-:Y:S01]  /*47d0*/  FMUL R130, R130, R219.reuse ;  /* 0x000000db82827220 */ /* 0x080fe20000400000 */
        /* <DEDUP_REMOVED lines=9> */
[----:B------:R-:W-:Y:S01]  /*4870*/  FMUL R150, R150, R219 ;  /* 0x000000db96967220 */ /* 0x000fe20000400000 */
        /* <DEDUP_REMOVED lines=45> */
[----:B------:R-:W-:Y:S01]  /*4b50*/  FMUL R149, R149, R211 ;  /* 0x000000d395957220 */ /* 0x000fe20000400000 */
[----:B------:R-:W-:Y:S01]  /*4b60*/  FMUL R151, R151, R219 ;  /* 0x000000db97977220 */ /* 0x000fe20000400000 */
[----:B------:R-:W-:Y:S01]  /*4b70*/  FMUL R117, R117, R223 ;  /* 0x000000df75757220 */ /* 0x000fe20000400000 */
[----:B------:R-:W-:Y:S01]  /*4b80*/  FMUL R119, R119, R209 ;  /* 0x000000d177777220 */ /* 0x000fe20000400000 */
[----:B------:R-:W-:-:S02]  /*4b90*/  PRMT R38, R249, R38, R39 ;  /* 0x00000026f9267216 */ /* 0x000fc40000000027 */
[-C--:B------:R-:W-:Y:S02]  /*4ba0*/  PRMT R29, R247, R210.reuse, R29 ;  /* 0x000000d2f71d7216 */ /* 0x080fe4000000001d */
[-C--:B------:R-:W-:Y:S02]  /*4bb0*/  PRMT R37, R251, R210.reuse, R37 ;  /* 0x000000d2fb257216 */ /* 0x080fe40000000025 */
[----:B------:R-:W-:Y:S01]  /*4bc0*/  PRMT R39, R249, R210, R39 ;  /* 0x000000d2f9277216 */ /* 0x000fe20000000027 */
[----:B------:R-:W-:Y:S06]  /*4bd0*/  BAR.SYNC.DEFER_BLOCKING 0x0 ;  /* 0x0000000000007b1d */ /* 0x000fec0000010000 */
[----:B------:R-:W-:-:S06]  /*4be0*/  WARPGROUP.ARRIVE ;  /* 0x00000000000079c5 */ /* 0x000fcc0000000000 */
[----:B------:R-:W-:Y:S01]  /*4bf0*/  QGMMA.64x64x32.F32.E4M3.E4M3 R120, R24, gdesc[UR8], R120 ;  /* 0x00e0000818787df3 */ /* 0x000fe20008700878 */
[----:B------:R-:W-:Y:S01]  /*4c00*/  FADD R67, R66, R67 ;  /* 0x0000004342437221 */ /* 0x000fe20000000000 */
        /* <DEDUP_REMOVED lines=24> */
[----:B------:R-:W-:Y:S04]  /*4d90*/  QGMMA.64x64x32.F32.E4M3.E4M3 R120, R28, gdesc[UR12], R120 ;  /* 0x00e0000c1c787df3 */ /* 0x000fe80008700878 */
        /* <DEDUP_REMOVED lines=35> */
[----:B------:R-:W-:-:S02]  /*4fd0*/  FADD R246, R53, R246 ;  /* 0x000000f635f67221 */ /* 0x000fc40000000000 */
[----:B------:R-:W0:Y:S04]  /*4fe0*/  SHFL.BFLY PT, R8, R61, 0x2, 0x1f ;  /* 0x0c401f003d087f89 */ /* 0x000e2800000e0000 */
[----:B------:R-:W1:Y:S04]  /*4ff0*/  SHFL.BFLY PT, R44, R55, 0x2, 0x1f ;  /* 0x0c401f00372c7f89 */ /* 0x000e6800000e0000 */
[----:B------:R-:W2:Y:S04]  /*5000*/  SHFL.BFLY PT, R41, R86, 0x2, 0x1f ;  /* 0x0c401f0056297f89 */ /* 0x000ea800000e0000 */
[----:B------:R-:W3:Y:S01]  /*5010*/  SHFL.BFLY PT, R43, R246, 0x2, 0x1f ;  /* 0x0c401f00f62b7f89 */ /* 0x000ee200000e0000 */
[----:B------:R-:W-:Y:S01]  /*5020*/  QGMMA.64x64x32.F32.E4M3.E4M3 R88, R36, gdesc[UR12], R88, gsb0 ;  /* 0x00e0000c24587df3 */ /* 0x000fe20008000858 */
[----:B0-----:R-:W-:Y:S01]  /*5030*/  FADD R8, R61, R8 ;  /* 0x000000083d087221 */ /* 0x001fe20000000000 */
[----:B-1----:R-:W-:Y:S01]  /*5040*/  FADD R44, R55, R44 ;  /* 0x0000002c372c7221 */ /* 0x002fe20000000000 */
[----:B--2---:R-:W-:Y:S01]  /*5050*/  FADD R40, R86, R41 ;  /* 0x0000002956287221 */ /* 0x004fe20000000000 */
[----:B---3--:R-:W-:-:S02]  /*5060*/  FADD R42, R246, R43 ;  /* 0x0000002bf62a7221 */ /* 0x008fc40000000000 */
[----:B------:R-:W0:Y:S04]  /*5070*/  SHFL.BFLY PT, R41, R8, 0x1, 0x1f ;  /* 0x0c201f0008297f89 */ /* 0x000e2800000e0000 */
[----:B------:R-:W1:Y:S04]  /*5080*/  SHFL.BFLY PT, R47, R44, 0x1, 0x1f ;  /* 0x0c201f002c2f7f89 */ /* 0x000e6800000e0000 */
[----:B------:R-:W2:Y:S04]  /*5090*/  SHFL.BFLY PT, R43, R40, 0x1, 0x1f ;  /* 0x0c201f00282b7f89 */ /* 0x000ea800000e0000 */
[----:B------:R-:W3:Y:S01]  /*50a0*/  SHFL.BFLY PT, R45, R42, 0x1, 0x1f ;  /* 0x0c201f002a2d7f89 */ /* 0x000ee200000e0000 */
[----:B------:R-:W-:-:S06]  /*50b0*/  UIADD3 UR5, UR5, 0x40, URZ ;  /* 0x0000004005057890 */ /* 0x000fcc000fffe03f */
[----:B------:R-:W-:Y:S01]  /*50c0*/  ISETP.LE.AND P1, PT, R3, UR5, PT ;  /* 0x0000000503007c0c */ /* 0x000fe2000bf23270 */
[----:B------:R-:W-:Y:S01]  /*50d0*/  ULEA UR4, UR17, UR4, 0x6 ;  /* 0x0000000411047291 */ /* 0x000fe2000f8e303f */
[----:B0-----:R-:W-:Y:S01]  /*50e0*/  FADD R52, R8, R41 ;  /* 0x0000002908347221 */ /* 0x001fe20000000000 */
[----:B-1----:R-:W-:-:S03]  /*50f0*/  FADD R46, R44, R47 ;  /* 0x0000002f2c2e7221 */ /* 0x002fc60000000000 */
[----:B------:R-:W-:Y:S01]  /*5100*/  FFMA R202, R211, R202, R52 ;  /* 0x000000cad3ca7223 */ /* 0x000fe20000000034 */
[----:B--2---:R-:W-:Y:S01]  /*5110*/  FADD R50, R40, R43 ;  /* 0x0000002b28327221 */ /* 0x004fe20000000000 */
[----:B------:R-:W-:Y:S01]  /*5120*/  FFMA R208, R209, R208, R46 ;  /* 0x000000d0d1d07223 */ /* 0x000fe2000000002e */
[----:B---3--:R-:W-:Y:S02]  /*5130*/  FADD R48, R42, R45 ;  /* 0x0000002d2a307221 */ /* 0x008fe40000000000 */
[----:B------:R-:W-:Y:S01]  /*5140*/  FFMA R204, R219, R204, R50 ;  /* 0x000000ccdbcc7223 */ /* 0x000fe20000000032 */
[----:B------:R-:W-:Y:S02]  /*5150*/  IMAD R4, R183, 0x40, R4 ;  /* 0x00000040b7047824 */ /* 0x000fe400078e0204 */
[----:B------:R-:W-:Y:S01]  /*5160*/  FFMA R206, R223, R206, R48 ;  /* 0x000000cedfce7223 */ /* 0x000fe20000000030 */
[----:B------:R-:W-:Y:S02]  /*5170*/  IMAD.MOV.U32 R211, RZ, RZ, R58 ;  /* 0x000000ffffd37224 */ /* 0x000fe400078e003a */
[----:B------:R-:W-:-:S02]  /*5180*/  IMAD.MOV.U32 R209, RZ, RZ, R54 ;  /* 0x000000ffffd17224 */ /* 0x000fc400078e0036 */
[----:B------:R-:W-:Y:S02]  /*5190*/  IMAD.MOV.U32 R210, RZ, RZ, R7 ;  /* 0x000000ffffd27224 */ /* 0x000fe400078e0007 */
[----:B------:R-:W-:Y:S01]  /*51a0*/  IMAD.MOV.U32 R8, RZ, RZ, R87 ;  /* 0x000000ffff087224 */ /* 0x000fe200078e0057 */
[----:B------:R-:W-:Y:S02]  /*51b0*/  WARPGROUP.DEPBAR.LE gsb0, 0x0 ;  /* 0x00008000000079c5 */ /* 0x000fe40000010000 */
[----:B------:R-:W-:Y:S05]  /*51c0*/  @!P1 BRA `(.L_x_1) ;  /* 0xffffffd000549947 */ /* 0x000fea000383ffff */
.L_x_0:
[----:B------:R-:W-:Y:S01]  /*51d0*/  IMAD.SHL.U32 R4, R0, 0x4, RZ ;  /* 0x0000000400047824 */ /* 0x000fe200078e00ff */
[----:B------:R-:W-:Y:S01]  /*51e0*/  LOP3.LUT R178, R178, 0xf0, RZ, 0xc0, !PT ;  /* 0x000000f0b2b27812 */ /* 0x000fe200078ec0ff */
[----:B------:R-:W-:Y:S01]  /*51f0*/  IMAD.SHL.U32 R9, R0, 0x8, RZ ;  /* 0x0000000800097824 */ /* 0x000fe200078e00ff */
[----:B------:R-:W-:Y:S01]  /*5200*/  LOP3.LUT R3, R180, 0x800, RZ, 0xc0, !PT ;  /* 0x00000800b4037812 */ /* 0x000fe200078ec0ff */
[----:B------:R-:W-:Y:S01]  /*5210*/  FMUL R10, R111, 0.25 ;  /* 0x3e8000006f0a7820 */ /* 0x000fe20000400000 */
[----:B------:R-:W-:Y:S01]  /*5220*/  LOP3.LUT R6, R4, 0x3c0, RZ, 0xc0, !PT ;  /* 0x000003c004067812 */ /* 0x000fe200078ec0ff */
[----:B------:R-:W-:Y:S01]  /*5230*/  FMUL R11, R102, 0.25 ;  /* 0x3e800000660b7820 */ /* 0x000fe20000400000 */
[----:B------:R-:W-:Y:S01]  /*5240*/  LOP3.LUT R5, R9, 0x38, RZ, 0xc0, !PT ;  /* 0x0000003809057812 */ /* 0x000fe200078ec0ff */
[----:B------:R-:W-:Y:S01]  /*5250*/  FMUL R13, R204, 8388608 ;  /* 0x4b000000cc0d7820 */ /* 0x000fe20000400000 */
[----:B------:R-:W-:Y:S01]  /*5260*/  SHF.R.U32.HI R8, RZ, 0x1, R0 ;  /* 0x00000001ff087819 */ /* 0x000fe20000011600 */
[----:B------:R-:W-:Y:S01]  /*5270*/  FMUL R12, R202, 8388608 ;  /* 0x4b000000ca0c7820 */ /* 0x000fe20000400000 */
[----:B------:R-:W-:Y:S01]  /*5280*/  IADD3 R3, R3, UR19, R178 ;  /* 0x0000001303037c10 */ /* 0x000fe2000fffe0b2 */
[----:B------:R-:W-:Y:S01]  /*5290*/  FMUL R16, R208, 8388608 ;  /* 0x4b000000d0107820 */ /* 0x000fe20000400000 */
[----:B------:R-:W-:Y:S01]  /*52a0*/  LOP3.LUT R4, R9, 0x700, RZ, 0xc0, !PT ;  /* 0x0000070009047812 */ /* 0x000fe200078ec0ff */
[----:B------:R-:W-:Y:S01]  /*52b0*/  FMUL R9, R114, 0.25 ;  /* 0x3e80000072097820 */ /* 0x000fe20000400000 */
[----:B------:R-:W-:Y:S01]  /*52c0*/  IADD3 R5, R6, UR19, R5 ;  /* 0x0000001306057c10 */ /* 0x000fe2000fffe005 */
[----:B------:R-:W-:Y:S01]  /*52d0*/  FMUL R6, R119, 0.25 ;  /* 0x3e80000077067820 */ /* 0x000fe20000400000 */
[----:B------:R-:W-:Y:S01]  /*52e0*/  LOP3.LUT R8, R8, 0x4, RZ, 0xc0, !PT ;  /* 0x0000000408087812 */ /* 0x000fe200078ec0ff */
[----:B------:R-:W-:Y:S01]  /*52f0*/  IMAD.IADD R4, R4, 0x1, R3 ;  /* 0x0000000104047824 */ /* 0x000fe200078e0203 */
[----:B------:R-:W-:Y:S01]  /*5300*/  FSETP.GT.AND P3, PT, |R208|, 8.50705917302346158658e+37, PT ;  /* 0x7e800000d000780b */ /* 0x000fe20003f64200 */
[----:B------:R-:W-:Y:S01]  /*5310*/  BAR.SYNC.DEFER_BLOCKING 0x0 ;  /* 0x0000000000007b1d */ /* 0x000fe20000010000 */
[----:B------:R-:W-:Y:S01]  /*5320*/  FSETP.GT.AND P1, PT, |R206|, 8.50705917302346158658e+37, PT ;  /* 0x7e800000ce00780b */ /* 0x000fe20003f24200 */
[----:B------:R-:W-:-:S02]  /*5330*/  IMAD.IADD R3, R8, 0x1, R5 ;  /* 0x0000000108037824 */ /* 0x000fc400078e0205 */
[----:B------:R-:W-:Y:S01]  /*5340*/  FMUL R5, R118, 0.25 ;  /* 0x3e80000076057820 */ /* 0x000fe20000400000 */
[----:B------:R-:W-:Y:S01]  /*5350*/  FMUL R8, R115, 0.25 ;  /* 0x3e80000073087820 */ /* 0x000fe20000400000 */
[----:B------:R-:W-:Y:S01]  /*5360*/  FSEL R119, R6, R119, P3 ;  /* 0x0000007706777208 */ /* 0x000fe20001800000 */
        /* <DEDUP_REMOVED lines=35> */
[----:B------:R-:W-:Y:S01]  /*55a0*/  FSETP.GT.AND P2, PT, |R204|, 8.50705917302346158658e+37, PT ;  /* 0x7e800000cc00780b */ /* 0x000fe20003f44200 */
[----:B------:R-:W-:Y:S01]  /*55b0*/  ULDC.64 UR4, c[0x0][0x270] ;  /* 0x00009c0000047ab9 */ /* 0x000fe20000000a00 */
        /* <DEDUP_REMOVED lines=33> */
[----:B------:R-:W-:Y:S01]  /*57d0*/  UIMAD UR4, UR18, UR4, URZ ;  /* 0x00000004120472a4 */ /* 0x000fe2000f8e023f */
        /* <DEDUP_REMOVED lines=31> */
[----:B------:R-:W-:Y:S01]  /*59d0*/  FMUL R5, R206, 8388608 ;  /* 0x4b000000ce057820 */ /* 0x000fe20000400000 */
[----:B------:R-:W-:Y:S01]  /*59e0*/  FSEL R127, R10, R127, P2 ;  /* 0x0000007f0a7f7208 */ /* 0x000fe20001000000 */
[----:B------:R-:W-:Y:S01]  /*59f0*/  FMUL R10, R129, 0.25 ;  /* 0x3e800000810a7820 */ /* 0x000fe20000400000 */
[----:B------:R-:W-:Y:S01]  /*5a00*/  FSEL R141, R8, R141, P0 ;  /* 0x0000008d088d7208 */ /* 0x000fe20000000000 */
[----:B------:R-:W-:Y:S01]  /*5a10*/  FMUL R8, R133, 0.25 ;  /* 0x3e80000085087820 */ /* 0x000fe20000400000 */
[----:B------:R-:W-:-:S02]  /*5a20*/  FSETP.GEU.AND P5, PT, R206, 1.175494350822287508e-38, PT ;  /* 0x00800000ce00780b */ /* 0x000fc40003fae000 */
[----:B------:R-:W-:Y:S01]  /*5a30*/  FSEL R79, R9, R130, P2 ;  /* 0x00000082094f7208 */ /* 0x000fe20001000000 */
[----:B------:R-:W-:Y:S01]  /*5a40*/  FMUL R9, R122, 0.25 ;  /* 0x3e8000007a097820 */ /* 0x000fe20000400000 */
[----:B------:R-:W-:Y:S01]  /*5a50*/  FSEL R69, R11, R140, P0 ;  /* 0x0000008c0b457208 */ /* 0x000fe20000000000 */
[----:B------:R-:W-:Y:S01]  /*5a60*/  FMUL R11, R120, 0.25 ;  /* 0x3e800000780b7820 */ /* 0x000fe20000400000 */
[----:B------:R-:W-:Y:S02]  /*5a70*/  FSETP.GEU.AND P6, PT, R204, 1.175494350822287508e-38, PT ;  /* 0x00800000cc00780b */ /* 0x000fe40003fce000 */
[----:B------:R-:W-:Y:S01]  /*5a80*/  FSEL R137, R6, R137, P0 ;  /* 0x0000008906897208 */ /* 0x000fe20000000000 */
[----:B------:R-:W-:Y:S01]  /*5a90*/  FMUL R6, R125, 0.25 ;  /* 0x3e8000007d067820 */ /* 0x000fe20000400000 */
[----:B------:R-:W-:Y:S02]  /*5aa0*/  FSETP.GEU.AND P4, PT, R202, 1.175494350822287508e-38, PT ;  /* 0x00800000ca00780b */ /* 0x000fe40003f8e000 */
[----:B------:R-:W-:-:S02]  /*5ab0*/  FSEL R5, R5, R206, !P5 ;  /* 0x000000ce05057208 */ /* 0x000fc40006800000 */
[----:B------:R-:W-:Y:S01]  /*5ac0*/  FSEL R133, R8, R133, P0 ;  /* 0x0000008508857208 */ /* 0x000fe20000000000 */
[----:B------:R-:W-:Y:S01]  /*5ad0*/  FMUL R8, R121, 0.25 ;  /* 0x3e80000079087820 */ /* 0x000fe20000400000 */
[----:B------:R-:W-:Y:S02]  /*5ae0*/  FSEL R129, R10, R129, P0 ;  /* 0x000000810a817208 */ /* 0x000fe40000000000 */
[----:B------:R-:W-:Y:S02]  /*5af0*/  FSEL R13, R13, R204, !P6 ;  /* 0x000000cc0d0d7208 */ /* 0x000fe40007000000 */
[----:B------:R-:W-:Y:S02]  /*5b00*/  FSEL R10, RZ, -23, P6 ;  /* 0xc1b80000ff0a7808 */ /* 0x000fe40003000000 */
[----:B------:R-:W-:Y:S01]  /*5b10*/  FSEL R153, R9, R122, P2 ;  /* 0x0000007a09997208 */ /* 0x000fe20001000000 */
[----:B------:R-:W-:Y:S01]  /*5b20*/  FMUL R9, R144, 0.25 ;  /* 0x3e80000090097820 */ /* 0x000fe20000400000 */
[----:B------:R-:W-:-:S02]  /*5b30*/  FSEL R12, R12, R202, !P4 ;  /* 0x000000ca0c0c7208 */ /* 0x000fc40006000000 */
[----:B------:R-:W-:Y:S02]  /*5b40*/  FSETP.GEU.AND P6, PT, |R208|, 1.175494350822287508e-38, PT ;  /* 0x00800000d000780b */ /* 0x000fe40003fce200 */
[----:B------:R-:W-:Y:S01]  /*5b50*/  FSEL R155, R11, R120, P0 ;  /* 0x000000780b9b7208 */ /* 0x000fe20000000000 */
[----:B------:R-:W-:Y:S01]  /*5b60*/  VIADD R11, R5, 0xc0cafb0d ;  /* 0xc0cafb0d050b7836 */ /* 0x000fe20000000000 */
[----:B------:R-:W-:Y:S02]  /*5b70*/  FSEL R125, R6, R125, P0 ;  /* 0x0000007d067d7208 */ /* 0x000fe40000000000 */
[----:B------:R-:W-:Y:S02]  /*5b80*/  FSEL R6, RZ, -23, P4 ;  /* 0xc1b80000ff067808 */ /* 0x000fe40002000000 */
[----:B------:R-:W-:Y:S01]  /*5b90*/  FSEL R121, R8, R121, P0 ;  /* 0x0000007908797208 */ /* 0x000fe20000000000 */
[----:B------:R-:W-:Y:S01]  /*5ba0*/  VIADD R8, R12, 0xc0cafb0d ;  /* 0xc0cafb0d0c087836 */ /* 0x000fe20000000000 */
[----:B------:R-:W-:-:S02]  /*5bb0*/  FSETP.GEU.AND P4, PT, R208, 1.175494350822287508e-38, PT ;  /* 0x00800000d000780b */ /* 0x000fc40003f8e000 */
[----:B------:R-:W-:Y:S01]  /*5bc0*/  FSEL R65, R9, R144, P0 ;  /* 0x0000009009417208 */ /* 0x000fe20000000000 */
[----:B------:R-:W-:Y:S01]  /*5bd0*/  FMUL R9, R132, 0.25 ;  /* 0x3e80000084097820 */ /* 0x000fe20000400000 */
[----:B------:R-:W-:Y:S01]  /*5be0*/  LOP3.LUT R20, R11, 0xff800000, RZ, 0xc0, !PT ;  /* 0xff8000000b147812 */ /* 0x000fe200078ec0ff */
[----:B------:R-:W-:Y:S01]  /*5bf0*/  @!P6 FMUL R119, R119, 16777216 ;  /* 0x4b8000007777e820 */ /* 0x000fe20000400000 */
[----:B------:R-:W-:Y:S01]  /*5c00*/  FSEL R16, R16, R208, !P4 ;  /* 0x000000d010107208 */ /* 0x000fe20006000000 */
[----:B------:R-:W-:Y:S01]  /*5c10*/  @P3 FMUL R208, R208, 0.25 ;  /* 0x3e800000d0d03820 */ /* 0x000fe20000400000 */
[----:B------:R-:W-:Y:S01]  /*5c20*/  LOP3.LUT R15, R8, 0xff800000, RZ, 0xc0, !PT ;  /* 0xff800000080f7812 */ /* 0x000fe200078ec0ff */
[----:B------:R-:W-:Y:S01]  /*5c30*/  @!P6 FMUL R23, R23, 16777216 ;  /* 0x4b8000001717e820 */ /* 0x000fe20000400000 */
[----:B------:R-:W-:Y:S01]  /*5c40*/  FSEL R17, RZ, -23, P5 ;  /* 0xc1b80000ff117808 */ /* 0x000fe20002800000 */
[----:B------:R-:W-:Y:S01]  /*5c50*/  @!P6 FMUL R208, R208, 16777216 ;  /* 0x4b800000d0d0e820 */ /* 0x000fe20000400000 */
[----:B------:R-:W-:Y:S01]  /*5c60*/  I2FP.F32.S32 R8, R20 ;  /* 0x0000001400087245 */ /* 0x000fe20000201400 */
[----:B------:R-:W-:Y:S01]  /*5c70*/  VIADD R18, R16, 0xc0cafb0d ;  /* 0xc0cafb0d10127836 */ /* 0x000fe20000000000 */
[----:B------:R-:W-:Y:S01]  /*5c80*/  FSEL R77, R9, R132, P0 ;  /* 0x00000084094d7208 */ /* 0x000fe20000000000 */
[----:B------:R-:W-:Y:S01]  /*5c90*/  FMUL R9, R124, 0.25 ;  /* 0x3e8000007c097820 */ /* 0x000fe20000400000 */
[----:B------:R-:W-:Y:S01]  /*5ca0*/  FSETP.GEU.AND P3, PT, |R206|, 1.175494350822287508e-38, PT ;  /* 0x00800000ce00780b */ /* 0x000fe20003f6e200 */
[----:B------:R-:W-:Y:S01]  /*5cb0*/  FFMA.FTZ R59, R8, 1.1920928955078125e-07, R17 ;  /* 0x34000000083b7823 */ /* 0x000fe20000010011 */
[----:B------:R-:W-:Y:S01]  /*5cc0*/  LOP3.LUT R19, R18, 0xff800000, RZ, 0xc0, !PT ;  /* 0xff80000012137812 */ /* 0x000fe200078ec0ff */
[----:B------:R-:W0:Y:S01]  /*5cd0*/  MUFU.RCP R8, R208 ;  /* 0x000000d000087308 */ /* 0x000e220000001000 */
[----:B------:R-:W-:Y:S01]  /*5ce0*/  FSEL R85, R9, R124, P0 ;  /* 0x0000007c09557208 */ /* 0x000fe20000000000 */
[----:B------:R-:W-:-:S02]  /*5cf0*/  VIADD R9, R13, 0xc0cafb0d ;  /* 0xc0cafb0d0d097836 */ /* 0x000fc40000000000 */
[----:B------:R-:W-:Y:S01]  /*5d00*/  @P1 FMUL R206, R206, 0.25 ;  /* 0x3e800000cece1820 */ /* 0x000fe20000400000 */
[----:B------:R-:W-:Y:S01]  /*5d10*/  FSEL R18, RZ, -23, P4 ;  /* 0xc1b80000ff127808 */ /* 0x000fe20002000000 */
[----:B------:R-:W-:Y:S01]  /*5d20*/  @!P6 FMUL R115, R115, 16777216 ;  /* 0x4b8000007373e820 */ /* 0x000fe20000400000 */
[----:B------:R-:W-:Y:S01]  /*5d30*/  I2FP.F32.S32 R21, R19 ;  /* 0x0000001300157245 */ /* 0x000fe20000201400 */
[----:B------:R-:W-:Y:S01]  /*5d40*/  @!P6 FMUL R27, R27, 16777216 ;  /* 0x4b8000001b1be820 */ /* 0x000fe20000400000 */
[----:B------:R-:W-:Y:S01]  /*5d50*/  LOP3.LUT R14, R9, 0xff800000, RZ, 0xc0, !PT ;  /* 0xff800000090e7812 */ /* 0x000fe200078ec0ff */
[----:B------:R-:W-:Y:S01]  /*5d60*/  @!P6 FMUL R111, R111, 16777216 ;  /* 0x4b8000006f6fe820 */ /* 0x000fe20000400000 */
[----:B------:R-:W-:Y:S01]  /*5d70*/  @!P6 FMUL R31, R31, 16777216 ;  /* 0x4b8000001f1fe820 */ /* 0x000fe20000400000 */
[----:B------:R-:W-:Y:S01]  /*5d80*/  @!P6 FMUL R107, R107, 16777216 ;  /* 0x4b8000006b6be820 */ /* 0x000fe20000400000 */
[----:B------:R-:W-:Y:S01]  /*5d90*/  I2FP.F32.S32 R11, R14 ;  /* 0x0000000e000b7245 */ /* 0x000fe20000201400 */
[----:B------:R-:W-:Y:S01]  /*5da0*/  @!P6 FMUL R35, R35, 16777216 ;  /* 0x4b8000002323e820 */ /* 0x000fe20000400000 */
        /* <DEDUP_REMOVED lines=9> */
[----:B------:R-:W-:Y:S01]  /*5e40*/  FFMA.FTZ R55, R11, 1.1920928955078125e-07, R10 ;  /* 0x340000000b377823 */ /* 0x000fe2000001000a */
[----:B------:R-:W-:Y:S01]  /*5e50*/  FFMA.FTZ R120, R21, 1.1920928955078125e-07, R18 ;  /* 0x3400000015787823 */ /* 0x000fe20000010012 */
[C---:B0-----:R-:W-:Y:S01]  /*5e60*/  FMUL R119, R8.reuse, R119 ;  /* 0x0000007708777220 */ /* 0x041fe20000400000 */
[C---:B------:R-:W-:Y:S01]  /*5e70*/  FMUL R10, R8.reuse, R23 ;  /* 0x00000017080a7220 */ /* 0x040fe20000400000 */
        /* <DEDUP_REMOVED lines=13> */
[----:B------:R-:W-:Y:S01]  /*5f50*/  FMUL R46, R8, R51 ;  /* 0x00000033082e7220 */ /* 0x000fe20000400000 */
[C---:B------:R-:W-:Y:S01]  /*5f60*/  FSETP.GEU.AND P1, PT, |R204|.reuse, 1.175494350822287508e-38, PT ;  /* 0x00800000cc00780b */ /* 0x040fe20003f2e200 */
[----:B------:R-:W0:Y:S01]  /*5f70*/  MUFU.RCP R8, R206 ;  /* 0x000000ce00087308 */ /* 0x000e220000001000 */
[----:B------:R-:W-:Y:S01]  /*5f80*/  @P2 FMUL R204, R204, 0.25 ;  /* 0x3e800000cccc2820 */ /* 0x000fe20000400000 */
        /* <DEDUP_REMOVED lines=71> */
[----:B------:R-:W-:Y:S01]  /*6400*/  @!P2 FMUL R125, R125, 16777216 ;  /* 0x4b8000007d7da820 */ /* 0x000fe20000400000 */
[----:B------:R-:W0:Y:S01]  /*6410*/  MUFU.RCP R8, R202 ;  /* 0x000000ca00087308 */ /* 0x000e220000001000 */
        /* <DEDUP_REMOVED lines=15> */
[----:B------:R-:W-:Y:S01]  /*6510*/  F2FP.SATFINITE.E4M3.F32.PACK_AB_MERGE_C R78, R127, R78, RZ ;  /* 0x0000004e7f4e723e */ /* 0x000fe200048070ff */
        /* <DEDUP_REMOVED lines=16> */
[----:B------:R-:W-:Y:S01]  /*6620*/  F2FP.SATFINITE.E4M3.F32.PACK_AB_MERGE_C R80, R125, R80, RZ ;  /* 0x000000507d50723e */ /* 0x000fe200048070ff */
[----:B------:R-:W-:Y:S01]  /*6630*/  IMAD.IADD R15, R12, 0x1, -R15 ;  /* 0x000000010c0f7824 */ /* 0x000fe200078e0a0f */
[----:B------:R-:W-:Y:S01]  /*6640*/  F2FP.SATFINITE.E4M3.F32.PACK_AB_MERGE_C R44, R93, R44, RZ ;  /* 0x0000002c5d2c723e */ /* 0x000fe200048070ff */
[----:B------:R-:W-:Y:S01]  /*6650*/  IMAD.IADD R14, R13, 0x1, -R14 ;  /* 0x000000010d0e7824 */ /* 0x000fe200078e0a0e */
[----:B------:R-:W-:Y:S01]  /*6660*/  F2FP.SATFINITE.E4M3.F32.PACK_AB_MERGE_C R42, R95, R42, RZ ;  /* 0x0000002a5f2a723e */ /* 0x000fe200048070ff */
[----:B------:R-:W-:Y:S01]  /*6670*/  IMAD.IADD R20, R5, 0x1, -R20 ;  /* 0x0000000105147824 */ /* 0x000fe200078e0a14 */
[----:B------:R-:W-:Y:S01]  /*6680*/  F2FP.SATFINITE.E4M3.F32.PACK_AB_MERGE_C R119, R119, R10, RZ ;  /* 0x0000000a7777723e */ /* 0x000fe200048070ff */
[----:B------:R-:W-:Y:S01]  /*6690*/  FADD R15, R15, -1 ;  /* 0xbf8000000f0f7421 */ /* 0x000fe20000000000 */
[----:B------:R-:W-:Y:S01]  /*66a0*/  F2FP.SATFINITE.E4M3.F32.PACK_AB_MERGE_C R8, R121, R8, R80 ;  /* 0x000000087908723e */ /* 0x000fe20004807050 */
[----:B------:R-:W-:Y:S01]  /*66b0*/  FADD R21, R20, -1 ;  /* 0xbf80000014157421 */ /* 0x000fe20000000000 */
[----:B------:R-:W-:Y:S01]  /*66c0*/  F2FP.SATFINITE.E4M3.F32.PACK_AB_MERGE_C R9, R9, R82, R78 ;  /* 0x000000520909723e */ /* 0x000fe2000480704e */
[----:B------:R-:W0:Y:S01]  /*66d0*/  LDC R91, c[0x0][0x278] ;  /* 0x00009e00ff5b7b82 */ /* 0x000e220000000800 */
[----:B------:R-:W-:-:S02]  /*66e0*/  F2FP.SATFINITE.E4M3.F32.PACK_AB_MERGE_C R10, R89, R48, R44 ;  /* 0x00000030590a723e */ /* 0x000fc4000480702c */
[----:B------:R-:W-:Y:S02]  /*66f0*/  F2FP.SATFINITE.E4M3.F32.PACK_AB_MERGE_C R11, R11, R46, R42 ;  /* 0x0000002e0b0b723e */ /* 0x000fe4000480702a */
[C---:B------:R-:W-:Y:S01]  /*6700*/  LOP3.LUT R86, R0.reuse, 0xff, RZ, 0xc0, !PT ;  /* 0x000000ff00567812 */ /* 0x040fe200078ec0ff */
[----:B------:R-:W-:Y:S01]  /*6710*/  IMAD.SHL.U32 R0, R0, 0x2, RZ ;  /* 0x0000000200007824 */ /* 0x000fe200078e00ff */
[----:B------:R-:W-:Y:S01]  /*6720*/  F2FP.SATFINITE.E4M3.F32.PACK_AB_MERGE_C R117, R117, R22, RZ ;  /* 0x000000167575723e */ /* 0x000fe200048070ff */
[----:B------:R1:W-:Y:S01]  /*6730*/  STSM.16.M88.4 [R4], R8 ;  /* 0x0000000804007844 */ /* 0x0003e20000000200 */
[----:B------:R-:W-:Y:S01]  /*6740*/  F2FP.SATFINITE.E4M3.F32.PACK_AB_MERGE_C R111, R111, R24, RZ ;  /* 0x000000186f6f723e */ /* 0x000fe200048070ff */
[----:B------:R-:W-:Y:S01]  /*6750*/  IMAD.IADD R22, R16, 0x1, -R19 ;  /* 0x0000000110167824 */ /* 0x000fe200078e0a13 */
[----:B------:R-:W-:Y:S01]  /*6760*/  LEA R86, R86, UR19, 0x4 ;  /* 0x0000001356567c11 */ /* 0x000fe2000f8e20ff */
[----:B------:R-:W-:Y:S01]  /*6770*/  BAR.SYNC.DEFER_BLOCKING 0x0 ;  /* 0x0000000000007b1d */ /* 0x000fe20000010000 */
[----:B------:R-:W-:-:S02]  /*6780*/  IMAD.MOV.U32 R24, RZ, RZ, 0x3dc6b27f ;  /* 0x3dc6b27fff187424 */ /* 0x000fc400078e00ff */
[----:B------:R-:W-:Y:S01]  /*6790*/  FADD R19, R14, -1 ;  /* 0xbf8000000e137421 */ /* 0x000fe20000000000 */
[----:B------:R-:W-:Y:S01]  /*67a0*/  F2FP.SATFINITE.E4M3.F32.PACK_AB_MERGE_C R70, R135, R70, RZ ;  /* 0x000000468746723e */ /* 0x000fe200048070ff */
[----:B------:R-:W-:Y:S01]  /*67b0*/  FADD R23, R22, -1 ;  /* 0xbf80000016177421 */ /* 0x000fe20000000000 */
[-C--:B------:R-:W-:Y:S01]  /*67c0*/  FFMA.FTZ R14, R15, R24.reuse, -0.16845393180847167969 ;  /* 0xbe2c7f300f0e7423 */ /* 0x080fe20000010018 */
[----:B------:R-:W-:Y:S01]  /*67d0*/  FFMA.FTZ R20, R19, R24, -0.16845393180847167969 ;  /* 0xbe2c7f3013147423 */ /* 0x000fe20000010018 */
[----:B------:R-:W-:Y:S01]  /*67e0*/  F2FP.SATFINITE.E4M3.F32.PACK_AB_MERGE_C R72, R133, R72, RZ ;  /* 0x000000488548723e */ /* 0x000fe200048070ff */
[----:B------:R-:W-:Y:S01]  /*67f0*/  FFMA.FTZ R22, R21, R24, -0.16845393180847167969 ;  /* 0xbe2c7f3015167423 */ /* 0x000fe20000010018 */
[----:B------:R-:W-:Y:S01]  /*6800*/  FFMA.FTZ R14, R15, R14, 0.1716887056827545166 ;  /* 0x3e2fcf2a0f0e7423 */ /* 0x000fe2000001000e */
[----:B------:R-:W-:Y:S01]  /*6810*/  FFMA.FTZ R20, R19, R20, 0.1716887056827545166 ;  /* 0x3e2fcf2a13147423 */ /* 0x000fe20000010014 */
[----:B------:R-:W-:Y:S01]  /*6820*/  F2FP.SATFINITE.E4M3.F32.PACK_AB_MERGE_C R36, R101, R36, RZ ;  /* 0x000000246524723e */ /* 0x000fe200048070ff */
[----:B------:R-:W-:Y:S01]  /*6830*/  FFMA.FTZ R24, R23, R24, -0.16845393180847167969 ;  /* 0xbe2c7f3017187423 */ /* 0x000fe20000010018 */
[----:B------:R-:W-:Y:S01]  /*6840*/  FFMA.FTZ R14, R15, R14, -0.17900948226451873779 ;  /* 0xbe374e430f0e7423 */ /* 0x000fe2000001000e */
[----:B------:R-:W-:Y:S01]  /*6850*/  FFMA.FTZ R20, R19, R20, -0.17900948226451873779 ;  /* 0xbe374e4313147423 */ /* 0x000fe20000010014 */
[----:B------:R-:W-:Y:S01]  /*6860*/  F2FP.SATFINITE.E4M3.F32.PACK_AB_MERGE_C R34, R103, R34, RZ ;  /* 0x000000226722723e */ /* 0x000fe200048070ff */
[----:B------:R-:W-:Y:S01]  /*6870*/  FFMA.FTZ R22, R21, R22, 0.1716887056827545166 ;  /* 0x3e2fcf2a15167423 */ /* 0x000fe20000010016 */
[----:B------:R-:W-:Y:S01]  /*6880*/  FFMA.FTZ R14, R15, R14, 0.20512372255325317383 ;  /* 0x3e520bf40f0e7423 */ /* 0x000fe2000001000e */
[----:B------:R-:W-:Y:S01]  /*6890*/  FFMA.FTZ R20, R19, R20, 0.20512372255325317383 ;  /* 0x3e520bf413147423 */ /* 0x000fe20000010014 */
[----:B------:R-:W-:Y:S01]  /*68a0*/  F2FP.SATFINITE.E4M3.F32.PACK_AB_MERGE_C R73, R131, R74, R70 ;  /* 0x0000004a8349723e */ /* 0x000fe20004807046 */
[----:B------:R-:W-:Y:S01]  /*68b0*/  FFMA.FTZ R24, R23, R24, 0.1716887056827545166 ;  /* 0x3e2fcf2a17187423 */ /* 0x000fe20000010018 */
[----:B------:R-:W-:Y:S01]  /*68c0*/  FFMA.FTZ R14, R15, R14, -0.24046532809734344482 ;  /* 0xbe763c8b0f0e7423 */ /* 0x000fe2000001000e */
[----:B------:R-:W-:Y:S01]  /*68d0*/  FFMA.FTZ R20, R19, R20, -0.24046532809734344482 ;  /* 0xbe763c8b13147423 */ /* 0x000fe20000010014 */
[----:B------:R-:W-:Y:S01]  /*68e0*/  F2FP.SATFINITE.E4M3.F32.PACK_AB_MERGE_C R72, R129, R76, R72 ;  /* 0x0000004c8148723e */ /* 0x000fe20004807048 */
[----:B------:R-:W2:Y:S01]  /*68f0*/  LDS.128 R172, [R86] ;  /* 0x0000000056ac7984 */ /* 0x000ea20000000c00 */
[----:B------:R-:W-:Y:S01]  /*6900*/  FFMA.FTZ R14, R15, R14, 0.28857114911079406738 ;  /* 0x3e93bf990f0e7423 */ /* 0x000fe2000001000e */
[----:B------:R-:W-:Y:S01]  /*6910*/  FFMA.FTZ R20, R19, R20, 0.28857114911079406738 ;  /* 0x3e93bf9913147423 */ /* 0x000fe20000010014 */
[----:B------:R-:W-:Y:S01]  /*6920*/  F2FP.SATFINITE.E4M3.F32.PACK_AB_MERGE_C R74, R97, R40, R36 ;  /* 0x00000028614a723e */ /* 0x000fe20004807024 */
[----:B------:R-:W-:Y:S01]  /*6930*/  FFMA.FTZ R22, R21, R22, -0.17900948226451873779 ;  /* 0xbe374e4315167423 */ /* 0x000fe20000010016 */
[----:B------:R-:W-:Y:S01]  /*6940*/  F2FP.SATFINITE.E4M3.F32.PACK_AB_MERGE_C R75, R99, R38, R34 ;  /* 0x00000026634b723e */ /* 0x000fe20004807022 */
[----:B------:R-:W-:Y:S01]  /*6950*/  BAR.SYNC.DEFER_BLOCKING 0x0 ;  /* 0x0000000000007b1d */ /* 0x000fe20000010000 */
[----:B------:R-:W-:Y:S01]  /*6960*/  FFMA.FTZ R14, R15, R14, -0.36067417263984680176 ;  /* 0xbeb8aa490f0e7423 */ /* 0x000fe2000001000e */
[----:B------:R-:W-:Y:S01]  /*6970*/  FFMA.FTZ R20, R19, R20, -0.36067417263984680176 ;  /* 0xbeb8aa4913147423 */ /* 0x000fe20000010014 */
[C---:B------:R-:W-:Y:S01]  /*6980*/  ISETP.GE.U32.AND P0, PT, R12.reuse, 0x7f800000, PT ;  /* 0x7f8000000c00780c */ /* 0x040fe20003f06070 */
[----:B------:R-:W-:Y:S01]  /*6990*/  FFMA.FTZ R24, R23, R24, -0.17900948226451873779 ;  /* 0xbe374e4317187423 */ /* 0x000fe20000010018 */
[----:B------:R-:W-:Y:S01]  /*69a0*/  FFMA.FTZ R14, R15, R14, 0.48089820146560668945 ;  /* 0x3ef6384a0f0e7423 */ /* 0x000fe2000001000e */
[----:B------:R-:W-:Y:S01]  /*69b0*/  FFMA.FTZ R20, R19, R20, 0.48089820146560668945 ;  /* 0x3ef6384a13147423 */ /* 0x000fe20000010014 */
[----:B------:R-:W-:Y:S01]  /*69c0*/  ISETP.GE.U32.AND P1, PT, R13, 0x7f800000, PT ;  /* 0x7f8000000d00780c */ /* 0x000fe20003f26070 */
[----:B------:R-:W-:Y:S01]  /*69d0*/  FFMA.FTZ R22, R21, R22, 0.20512372255325317383 ;  /* 0x3e520bf415167423 */ /* 0x000fe20000010016 */
[----:B------:R-:W-:Y:S01]  /*69e0*/  FFMA.FTZ R14, R15, R14, -0.72134751081466674805 ;  /* 0xbf38aa3b0f0e7423 */ /* 0x000fe2000001000e */
[----:B------:R-:W-:Y:S01]  /*69f0*/  FFMA.FTZ R20, R19, R20, -0.72134751081466674805 ;  /* 0xbf38aa3b13147423 */ /* 0x000fe20000010014 */
[----:B------:R-:W-:Y:S01]  /*6a00*/  FSETP.NEU.AND P3, PT, R12, RZ, PT ;  /* 0x000000ff0c00720b */ /* 0x000fe20003f6d000 */
[----:B------:R-:W-:Y:S01]  /*6a10*/  FFMA.FTZ R24, R23, R24, 0.20512372255325317383 ;  /* 0x3e520bf417187423 */ /* 0x000fe20000010018 */
[----:B------:R-:W-:Y:S01]  /*6a20*/  FMUL R14, R15, R14 ;  /* 0x0000000e0f0e7220 */ /* 0x000fe20000400000 */
[----:B------:R-:W-:Y:S01]  /*6a30*/  FMUL R20, R19, R20 ;  /* 0x0000001413147220 */ /* 0x000fe20000400000 */
[----:B------:R-:W-:Y:S01]  /*6a40*/  FSETP.NEU.AND P2, PT, R13, RZ, PT ;  /* 0x000000ff0d00720b */ /* 0x000fe20003f4d000 */
[----:B-1----:R-:W-:-:S02]  /*6a50*/  @P0 IMAD.MOV.U32 R9, RZ, RZ, 0x7f800000 ;  /* 0x7f800000ff090424 */ /* 0x002fc400078e00ff */
[----:B------:R-:W-:Y:S01]  /*6a60*/  FMUL R14, R15, R14 ;  /* 0x0000000e0f0e7220 */ /* 0x000fe20000400000 */
[----:B------:R-:W-:Y:S01]  /*6a70*/  FMUL R20, R19, R20 ;  /* 0x0000001413147220 */ /* 0x000fe20000400000 */
[----:B------:R-:W-:Y:S01]  /*6a80*/  F2FP.SATFINITE.E4M3.F32.PACK_AB_MERGE_C R62, R143, R62, RZ ;  /* 0x0000003e8f3e723e */ /* 0x000fe200048070ff */
[----:B------:R-:W-:Y:S02]  /*6a90*/  @P1 IMAD.MOV.U32 R8, RZ, RZ, 0x7f800000 ;  /* 0x7f800000ff081424 */ /* 0x000fe400078e00ff */
[----:B------:R-:W-:Y:S01]  /*6aa0*/  FFMA.FTZ R15, R15, 1.4426950216293334961, R14 ;  /* 0x3fb8aa3b0f0f7823 */ /* 0x000fe2000001000e */
[----:B------:R-:W-:Y:S01]  /*6ab0*/  FFMA.FTZ R20, R19, 1.4426950216293334961, R20 ;  /* 0x3fb8aa3b13147823 */ /* 0x000fe20000010014 */
[----:B------:R-:W-:Y:S01]  /*6ac0*/  F2FP.SATFINITE.E4M3.F32.PACK_AB_MERGE_C R64, R141, R64, RZ ;  /* 0x000000408d40723e */ /* 0x000fe200048070ff */
[----:B------:R-:W-:Y:S01]  /*6ad0*/  STSM.16.M88.4 [R4], R72 ;  /* 0x0000004804007844 */ /* 0x000fe20000000200 */
[----:B------:R-:W-:Y:S01]  /*6ae0*/  FADD R6, R6, R15 ;  /* 0x0000000f06067221 */ /* 0x000fe20000000000 */
[----:B------:R-:W-:Y:S01]  /*6af0*/  FADD R55, R55, R20 ;  /* 0x0000001437377221 */ /* 0x000fe20000000000 */
[----:B------:R-:W-:Y:S01]  /*6b00*/  @P0 FFMA.FTZ R6, R12, R9, +INF ;  /* 0x7f8000000c060423 */ /* 0x000fe20000010009 */
[----:B------:R-:W-:Y:S01]  /*6b10*/  @P1 FFMA.FTZ R55, R13, R8, +INF ;  /* 0x7f8000000d371423 */ /* 0x000fe20000010008 */
[----:B------:R-:W-:Y:S01]  /*6b20*/  BAR.SYNC.DEFER_BLOCKING 0x0 ;  /* 0x0000000000007b1d */ /* 0x000fe20000010000 */
[----:B------:R-:W-:Y:S01]  /*6b30*/  F2FP.SATFINITE.E4M3.F32.PACK_AB_MERGE_C R28, R109, R28, RZ ;  /* 0x0000001c6d1c723e */ /* 0x000fe200048070ff */
[----:B------:R-:W-:Y:S01]  /*6b40*/  FFMA.FTZ R22, R21, R22, -0.24046532809734344482 ;  /* 0xbe763c8b15167423 */ /* 0x000fe20000010016 */
[----:B------:R-:W-:Y:S01]  /*6b50*/  FFMA.FTZ R24, R23, R24, -0.24046532809734344482 ;  /* 0xbe763c8b17187423 */ /* 0x000fe20000010018 */
[----:B------:R-:W-:Y:S01]  /*6b60*/  F2FP.SATFINITE.E4M3.F32.PACK_AB_MERGE_C R65, R139, R66, R62 ;  /* 0x000000428b41723e */ /* 0x000fe2000480703e */
[----:B0-----:R-:W-:-:S02]  /*6b70*/  IMAD R19, R91, 0x6, RZ ;  /* 0x000000065b137824 */ /* 0x001fc400078e02ff */
[----:B------:R-:W-:Y:S01]  /*6b80*/  FFMA.FTZ R22, R21, R22, 0.28857114911079406738 ;  /* 0x3e93bf9915167423 */ /* 0x000fe20000010016 */
[----:B------:R-:W-:Y:S01]  /*6b90*/  FFMA.FTZ R24, R23, R24, 0.28857114911079406738 ;  /* 0x3e93bf9917187423 */ /* 0x000fe20000010018 */
[----:B------:R-:W-:Y:S01]  /*6ba0*/  F2FP.SATFINITE.E4M3.F32.PACK_AB_MERGE_C R64, R137, R68, R64 ;  /* 0x000000448940723e */ /* 0x000fe20004807040 */
[----:B------:R-:W-:Y:S01]  /*6bb0*/  IMAD R29, R91, 0xb, RZ ;  /* 0x0000000b5b1d7824 */ /* 0x000fe200078e02ff */
[----:B------:R-:W-:Y:S01]  /*6bc0*/  F2FP.SATFINITE.E4M3.F32.PACK_AB_MERGE_C R66, R105, R32, R28 ;  /* 0x000000206942723e */ /* 0x000fe2000480701c */
[----:B------:R-:W-:Y:S01]  /*6bd0*/  FFMA.FTZ R22, R21, R22, -0.36067417263984680176 ;  /* 0xbeb8aa4915167423 */ /* 0x000fe20000010016 */
[----:B------:R-:W-:Y:S01]  /*6be0*/  F2FP.SATFINITE.E4M3.F32.PACK_AB_MERGE_C R67, R107, R30, R111 ;  /* 0x0000001e6b43723e */ /* 0x000fe2000480706f */
[----:B------:R-:W-:Y:S01]  /*6bf0*/  FFMA.FTZ R24, R23, R24, -0.36067417263984680176 ;  /* 0xbeb8aa4917187423 */ /* 0x000fe20000010018 */
[----:B------:R-:W-:Y:S01]  /*6c00*/  ISETP.GE.U32.AND P5, PT, R5, 0x7f800000, PT ;  /* 0x7f8000000500780c */ /* 0x000fe20003fa6070 */
[----:B------:R-:W-:Y:S01]  /*6c10*/  FFMA.FTZ R22, R21, R22, 0.48089820146560668945 ;  /* 0x3ef6384a15167423 */ /* 0x000fe20000010016 */
[C---:B------:R-:W-:Y:S01]  /*6c20*/  ISETP.GE.U32.AND P4, PT, R16.reuse, 0x7f800000, PT ;  /* 0x7f8000001000780c */ /* 0x040fe20003f86070 */
[----:B------:R-:W-:Y:S01]  /*6c30*/  FFMA.FTZ R24, R23, R24, 0.48089820146560668945 ;  /* 0x3ef6384a17187423 */ /* 0x000fe20000010018 */
[----:B------:R-:W-:Y:S01]  /*6c40*/  FSETP.NEU.AND P0, PT, R16, RZ, PT ;  /* 0x000000ff1000720b */ /* 0x000fe20003f0d000 */
[----:B------:R-:W-:Y:S01]  /*6c50*/  FFMA.FTZ R22, R21, R22, -0.72134751081466674805 ;  /* 0xbf38aa3b15167423 */ /* 0x000fe20000010016 */
[----:B------:R-:W-:Y:S01]  /*6c60*/  F2FP.SATFINITE.E4M3.F32.PACK_AB_MERGE_C R27, R17, R18, R119 ;  /* 0x00000012111b723e */ /* 0x000fe20004807077 */
[----:B------:R-:W-:Y:S01]  /*6c70*/  FFMA.FTZ R24, R23, R24, -0.72134751081466674805 ;  /* 0xbf38aa3b17187423 */ /* 0x000fe20000010018 */
[----:B------:R-:W-:Y:S01]  /*6c80*/  F2FP.SATFINITE.E4M3.F32.PACK_AB_MERGE_C R52, R149, R52, RZ ;  /* 0x000000349534723e */ /* 0x000fe200048070ff */
[----:B------:R-:W-:Y:S01]  /*6c90*/  FMUL R22, R21, R22 ;  /* 0x0000001615167220 */ /* 0x000fe20000400000 */
[----:B------:R-:W0:Y:S01]  /*6ca0*/  LDS.128 R12, [R86] ;  /* 0x00000000560c7984 */ /* 0x000e220000000c00 */
[----:B------:R-:W-:Y:S01]  /*6cb0*/  FMUL R24, R23, R24 ;  /* 0x0000001817187220 */ /* 0x000fe20000400000 */
[----:B------:R-:W-:Y:S01]  /*6cc0*/  F2FP.SATFINITE.E4M3.F32.PACK_AB_MERGE_C R50, R151, R50, RZ ;  /* 0x000000329732723e */ /* 0x000fe200048070ff */
[----:B------:R-:W-:Y:S01]  /*6cd0*/  FMUL R22, R21, R22 ;  /* 0x0000001615167220 */ /* 0x000fe20000400000 */
[----:B------:R-:W-:Y:S01]  /*6ce0*/  BAR.SYNC.DEFER_BLOCKING 0x0 ;  /* 0x0000000000007b1d */ /* 0x000fe20000010000 */
[----:B------:R-:W-:Y:S01]  /*6cf0*/  FMUL R24, R23, R24 ;  /* 0x0000001817187220 */ /* 0x000fe20000400000 */
[----:B------:R-:W-:-:S02]  /*6d00*/  @P5 IMAD.MOV.U32 R8, RZ, RZ, 0x7f800000 ;  /* 0x7f800000ff085424 */ /* 0x000fc400078e00ff */
[----:B------:R-:W-:Y:S01]  /*6d10*/  FFMA.FTZ R22, R21, 1.4426950216293334961, R22 ;  /* 0x3fb8aa3b15167823 */ /* 0x000fe20000010016 */
[----:B------:R-:W-:Y:S02]  /*6d20*/  @P4 IMAD.MOV.U32 R9, RZ, RZ, 0x7f800000 ;  /* 0x7f800000ff094424 */ /* 0x000fe400078e00ff */
[----:B------:R-:W-:Y:S01]  /*6d30*/  FFMA.FTZ R23, R23, 1.4426950216293334961, R24 ;  /* 0x3fb8aa3b17177823 */ /* 0x000fe20000010018 */
[----:B------:R-:W-:Y:S01]  /*6d40*/  FSETP.NEU.AND P1, PT, R5, RZ, PT ;  /* 0x000000ff0500720b */ /* 0x000fe20003f2d000 */
[----:B------:R-:W-:Y:S01]  /*6d50*/  FADD R59, R59, R22 ;  /* 0x000000163b3b7221 */ /* 0x000fe20000000000 */
[----:B------:R-:W-:Y:S01]  /*6d60*/  @P5 FFMA.FTZ R59, R5, R8, +INF ;  /* 0x7f800000053b5423 */ /* 0x000fe20000010008 */
[----:B------:R-:W-:Y:S01]  /*6d70*/  FADD R120, R120, R23 ;  /* 0x0000001778787221 */ /* 0x000fe20000000000 */
[----:B------:R-:W-:Y:S01]  /*6d80*/  @P4 FFMA.FTZ R120, R16, R9, +INF ;  /* 0x7f80000010784423 */ /* 0x000fe20000010009 */
[----:B------:R-:W-:Y:S01]  /*6d90*/  F2FP.SATFINITE.E4M3.F32.PACK_AB_MERGE_C R24, R145, R60, R52 ;  /* 0x0000003c9118723e */ /* 0x000fe20004807034 */
[----:B------:R-:W1:Y:S01]  /*6da0*/  LDC.64 R16, c[0x0][0x228] ;  /* 0x00008a00ff107b82 */ /* 0x000e620000000a00 */
[----:B------:R-:W-:Y:S01]  /*6db0*/  F2FP.SATFINITE.E4M3.F32.PACK_AB_MERGE_C R25, R147, R56, R50 ;  /* 0x000000389319723e */ /* 0x000fe20004807032 */
[----:B------:R-:W-:Y:S01]  /*6dc0*/  IMAD R5, R2, UR5, RZ ;  /* 0x0000000502057c24 */ /* 0x000fe2000f8e02ff */
[----:B------:R-:W-:Y:S01]  /*6dd0*/  F2FP.SATFINITE.E4M3.F32.PACK_AB_MERGE_C R26, R113, R26, R117 ;  /* 0x0000001a711a723e */ /* 0x000fe20004807075 */
[----:B------:R-:W-:Y:S01]  /*6de0*/  USHF.R.S32.HI UR5, URZ, 0x1f, UR4 ;  /* 0x0000001f3f057899 */ /* 0x000fe20008011404 */
[C---:B------:R-:W-:Y:S01]  /*6df0*/  IMAD R21, R91.reuse, 0x7, RZ ;  /* 0x000000075b157824 */ /* 0x040fe200078e02ff */
[C---:B--2---:R-:W-:Y:S01]  /*6e00*/  PRMT R179, R172.reuse, 0x7770, RZ ;  /* 0x00007770acb37816 */ /* 0x044fe200000000ff */
[----:B------:R-:W-:Y:S01]  /*6e10*/  IMAD.SHL.U32 R23, R91, 0x8, RZ ;  /* 0x000000085b177824 */ /* 0x000fe200078e00ff */
[----:B------:R-:W-:Y:S01]  /*6e20*/  PRMT R165, R173, 0x7773, RZ ;  /* 0x00007773ada57816 */ /* 0x000fe200000000ff */
[----:B------:R-:W-:Y:S01]  /*6e30*/  IMAD R31, R91, 0xc, RZ ;  /* 0x0000000c5b1f7824 */ /* 0x000fe200078e02ff */
[----:B------:R-:W-:Y:S01]  /*6e40*/  PRMT R167, R173, 0x7772, RZ ;  /* 0x00007772ada77816 */ /* 0x000fe200000000ff */
[C---:B------:R-:W-:Y:S01]  /*6e50*/  IMAD R33, R91.reuse, 0xd, RZ ;  /* 0x0000000d5b217824 */ /* 0x040fe200078e02ff */
[----:B------:R2:W-:Y:S01]  /*6e60*/  STSM.16.M88.4 [R4], R64 ;  /* 0x0000004004007844 */ /* 0x0005e20000000200 */
[----:B------:R-:W-:Y:S01]  /*6e70*/  IMAD R35, R91, 0xe, RZ ;  /* 0x0000000e5b237824 */ /* 0x000fe200078e02ff */
[----:B------:R-:W-:Y:S01]  /*6e80*/  PRMT R163, R173, 0x7771, RZ ;  /* 0x00007771ada37816 */ /* 0x000fe200000000ff */
[C---:B------:R-:W-:Y:S01]  /*6e90*/  IMAD R37, R91.reuse, 0xf, RZ ;  /* 0x0000000f5b257824 */ /* 0x040fe200078e02ff */
[----:B------:R-:W-:Y:S01]  /*6ea0*/  BAR.SYNC.DEFER_BLOCKING 0x0 ;  /* 0x0000000000007b1d */ /* 0x000fe20000010000 */
[C---:B------:R-:W-:Y:S01]  /*6eb0*/  IMAD.SHL.U32 R39, R91.reuse, 0x10, RZ ;  /* 0x000000105b277824 */ /* 0x040fe200078e00ff */
[----:B------:R-:W-:Y:S01]  /*6ec0*/  PRMT R171, R172, 0x7771, RZ ;  /* 0x00007771acab7816 */ /* 0x000fe200000000ff */
[----:B------:R-:W-:Y:S01]  /*6ed0*/  IMAD R41, R91, 0x11, RZ ;  /* 0x000000115b297824 */ /* 0x000fe200078e02ff */
[----:B------:R-:W-:Y:S01]  /*6ee0*/  PRMT R173, R173, 0x7770, RZ ;  /* 0x00007770adad7816 */ /* 0x000fe200000000ff */
[C---:B------:R-:W-:Y:S01]  /*6ef0*/  IMAD R43, R91.reuse, 0x12, RZ ;  /* 0x000000125b2b7824 */ /* 0x040fe200078e02ff */
[----:B------:R-:W-:Y:S01]  /*6f00*/  PRMT R169, R174, 0x7770, RZ ;  /* 0x00007770aea97816 */ /* 0x000fe200000000ff */
[C---:B------:R-:W-:Y:S01]  /*6f10*/  IMAD R45, R91.reuse, 0x13, RZ ;  /* 0x000000135b2d7824 */ /* 0x040fe200078e02ff */
[C---:B0-----:R-:W-:Y:S01]  /*6f20*/  PRMT R217, R12.reuse, 0x7773, RZ ;  /* 0x000077730cd97816 */ /* 0x041fe200000000ff */
[C---:B------:R-:W-:Y:S01]  /*6f30*/  IMAD R47, R91.reuse, 0x14, RZ ;  /* 0x000000145b2f7824 */ /* 0x040fe200078e02ff */
[C---:B------:R-:W-:Y:S01]  /*6f40*/  PRMT R219, R12.reuse, 0x7772, RZ ;  /* 0x000077720cdb7816 */ /* 0x040fe200000000ff */
[C---:B------:R-:W-:Y:S01]  /*6f50*/  IMAD R49, R91.reuse, 0x15, RZ ;  /* 0x000000155b317824 */ /* 0x040fe200078e02ff */
[C---:B------:R-:W-:Y:S01]  /*6f60*/  PRMT R223, R12.reuse, 0x7771, RZ ;  /* 0x000077710cdf7816 */ /* 0x040fe200000000ff */
[C---:B------:R-:W-:Y:S01]  /*6f70*/  IMAD R51, R91.reuse, 0x16, RZ ;  /* 0x000000165b337824 */ /* 0x040fe200078e02ff */
[----:B------:R-:W-:Y:S01]  /*6f80*/  PRMT R233, R12, 0x7770, RZ ;  /* 0x000077700ce97816 */ /* 0x000fe200000000ff */
[----:B------:R-:W-:Y:S01]  /*6f90*/  IMAD R53, R91, 0x17, RZ ;  /* 0x000000175b357824 */ /* 0x000fe200078e02ff */
[----:B------:R-:W-:Y:S01]  /*6fa0*/  PRMT R201, R13, 0x7773, RZ ;  /* 0x000077730dc97816 */ /* 0x000fe200000000ff */
[----:B------:R-:W-:Y:S01]  /*6fb0*/  IMAD R57, R91, 0x18, RZ ;  /* 0x000000185b397824 */ /* 0x000fe200078e02ff */
[----:B------:R-:W-:Y:S01]  /*6fc0*/  PRMT R203, R13, 0x7772, RZ ;  /* 0x000077720dcb7816 */ /* 0x000fe200000000ff */
[----:B------:R-:W-:Y:S01]  /*6fd0*/  IMAD R61, R91, 0x19, RZ ;  /* 0x000000195b3d7824 */ /* 0x000fe200078e02ff */
[----:B------:R-:W-:Y:S01]  /*6fe0*/  PRMT R207, R13, 0x7771, RZ ;  /* 0x000077710dcf7816 */ /* 0x000fe200000000ff */
[----:B------:R-:W-:Y:S01]  /*6ff0*/  IMAD R63, R91, 0x1a, RZ ;  /* 0x0000001a5b3f7824 */ /* 0x000fe200078e02ff */
[----:B------:R-:W-:Y:S01]  /*7000*/  PRMT R221, R13, 0x7770, RZ ;  /* 0x000077700ddd7816 */ /* 0x000fe200000000ff */
[C---:B------:R-:W-:Y:S01]  /*7010*/  IMAD R13, R91.reuse, 0x3, RZ ;  /* 0x000000035b0d7824 */ /* 0x040fe200078e02ff */
[----:B------:R-:W0:Y:S01]  /*7020*/  LDS.128 R8, [R86] ;  /* 0x0000000056087984 */ /* 0x000e220000000c00 */
[----:B------:R-:W-:Y:S01]  /*7030*/  SHF.R.S32.HI R12, RZ, 0x1f, R5 ;  /* 0x0000001fff0c7819 */ /* 0x000fe20000011405 */
[----:B--2---:R-:W-:Y:S01]  /*7040*/  IMAD R65, R91, 0x1b, RZ ;  /* 0x0000001b5b417824 */ /* 0x004fe200078e02ff */
[C---:B------:R-:W-:Y:S01]  /*7050*/  PRMT R121, R15.reuse, 0x7773, RZ ;  /* 0x000077730f797816 */ /* 0x040fe200000000ff */
[----:B------:R-:W-:Y:S01]  /*7060*/  BAR.SYNC.DEFER_BLOCKING 0x0 ;  /* 0x0000000000007b1d */ /* 0x000fe20000010000 */
[----:B------:R-:W-:Y:S01]  /*7070*/  PRMT R143, R15, 0x7772, RZ ;  /* 0x000077720f8f7816 */ /* 0x000fe200000000ff */
[----:B------:R-:W-:Y:S01]  /*7080*/  IMAD R67, R91, 0x1c, RZ ;  /* 0x0000001c5b437824 */ /* 0x000fe200078e02ff */
[----:B------:R-:W-:Y:S01]  /*7090*/  PRMT R181, R15, 0x7771, RZ ;  /* 0x000077710fb57816 */ /* 0x000fe200000000ff */
[----:B------:R-:W-:Y:S01]  /*70a0*/  IMAD R69, R91, 0x1d, RZ ;  /* 0x0000001d5b457824 */ /* 0x000fe200078e02ff */
[----:B------:R-:W-:Y:S01]  /*70b0*/  PRMT R189, R15, 0x7770, RZ ;  /* 0x000077700fbd7816 */ /* 0x000fe200000000ff */
[C---:B------:R-:W-:Y:S01]  /*70c0*/  IMAD.SHL.U32 R15, R91.reuse, 0x4, RZ ;  /* 0x000000045b0f7824 */ /* 0x040fe200078e00ff */
[C---:B------:R-:W-:Y:S01]  /*70d0*/  PRMT R153, R14.reuse, 0x7773, RZ ;  /* 0x000077730e997816 */ /* 0x040fe200000000ff */
[C---:B------:R-:W-:Y:S01]  /*70e0*/  IMAD R71, R91.reuse, 0x1e, RZ ;  /* 0x0000001e5b477824 */ /* 0x040fe200078e02ff */
[C---:B------:R-:W-:Y:S01]  /*70f0*/  PRMT R151, R14.reuse, 0x7772, RZ ;  /* 0x000077720e977816 */ /* 0x040fe200000000ff */
[C---:B------:R-:W-:Y:S01]  /*7100*/  IMAD R73, R91.reuse, 0x1f, RZ ;  /* 0x0000001f5b497824 */ /* 0x040fe200078e02ff */
[C---:B------:R-:W-:Y:S01]  /*7110*/  PRMT R191, R14.reuse, 0x7771, RZ ;  /* 0x000077710ebf7816 */ /* 0x040fe200000000ff */
[C---:B------:R-:W-:Y:S01]  /*7120*/  IMAD.SHL.U32 R75, R91.reuse, 0x20, RZ ;  /* 0x000000205b4b7824 */ /* 0x040fe200078e00ff */
[----:B------:R-:W-:Y:S01]  /*7130*/  PRMT R205, R14, 0x7770, RZ ;  /* 0x000077700ecd7816 */ /* 0x000fe200000000ff */
        /* <DEDUP_REMOVED lines=10> */
[----:B------:R1:W-:Y:S01]  /*71e0*/  STSM.16.M88.4 [R4], R24 ;  /* 0x0000001804007844 */ /* 0x0003e20000000200 */
[C---:B------:R-:W-:Y:S01]  /*71f0*/  IMAD R89, R91.reuse, 0x26, RZ ;  /* 0x000000265b597824 */ /* 0x040fe200078e02ff */
[C---:B------:R-:W-:Y:S01]  /*7200*/  PRMT R177, R172.reuse, 0x7772, RZ ;  /* 0x00007772acb17816 */ /* 0x040fe200000000ff */
[C---:B------:R-:W-:Y:S01]  /*7210*/  IMAD R237, R91.reuse, 0x27, RZ ;  /* 0x000000275bed7824 */ /* 0x040fe200078e02ff */
[----:B------:R-:W-:Y:S01]  /*7220*/  PRMT R175, R172, 0x7773, RZ ;  /* 0x00007773acaf7816 */ /* 0x000fe200000000ff */
[C---:B------:R-:W-:Y:S01]  /*7230*/  IMAD R239, R91.reuse, 0x28, RZ ;  /* 0x000000285bef7824 */ /* 0x040fe200078e02ff */
[C---:B------:R-:W-:Y:S01]  /*7240*/  PRMT R157, R174.reuse, 0x7772, RZ ;  /* 0x00007772ae9d7816 */ /* 0x040fe200000000ff */
[C---:B------:R-:W-:Y:S01]  /*7250*/  IMAD R241, R91.reuse, 0x29, RZ ;  /* 0x000000295bf17824 */ /* 0x040fe200078e02ff */
[----:B------:R-:W-:Y:S01]  /*7260*/  PRMT R155, R174, 0x7773, RZ ;  /* 0x00007773ae9b7816 */ /* 0x000fe200000000ff */
[C---:B------:R-:W-:Y:S01]  /*7270*/  IMAD R243, R91.reuse, 0x2a, RZ ;  /* 0x0000002a5bf37824 */ /* 0x040fe200078e02ff */
[----:B------:R-:W-:Y:S01]  /*7280*/  FSEL R6, R6, -INF , P3 ;  /* 0xff80000006067808 */ /* 0x000fe20001800000 */
[----:B------:R-:W-:Y:S01]  /*7290*/  IMAD R245, R91, 0x2b, RZ ;  /* 0x0000002b5bf57824 */ /* 0x000fe200078e02ff */
[----:B0-----:R-:W-:Y:S01]  /*72a0*/  PRMT R183, R11, 0x7773, RZ ;  /* 0x000077730bb77816 */ /* 0x001fe200000000ff */
[----:B------:R-:W-:Y:S01]  /*72b0*/  IMAD R247, R91, 0x2c, RZ ;  /* 0x0000002c5bf77824 */ /* 0x000fe200078e02ff */
[----:B------:R-:W-:Y:S01]  /*72c0*/  PRMT R185, R11, 0x7772, RZ ;  /* 0x000077720bb97816 */ /* 0x000fe200000000ff */
[----:B------:R-:W-:Y:S01]  /*72d0*/  IMAD R249, R91, 0x2d, RZ ;  /* 0x0000002d5bf97824 */ /* 0x000fe200078e02ff */
[----:B-1----:R-:W-:Y:S01]  /*72e0*/  IADD3 R4, P4, P5, R5, UR4, R16 ;  /* 0x0000000405047c10 */ /* 0x002fe2000fd9e010 */
        /* <DEDUP_REMOVED lines=10> */
[C---:B------:R-:W-:Y:S01]  /*7390*/  IMAD R62, R91.reuse, 0x30, RZ ;  /* 0x000000305b3e7824 */ /* 0x040fe200078e02ff */
[----:B------:R-:W-:Y:S01]  /*73a0*/  PRMT R235, R8, 0x7770, RZ ;  /* 0x0000777008eb7816 */ /* 0x000fe200000000ff */
[C---:B------:R-:W-:Y:S01]  /*73b0*/  IMAD R64, R91.reuse, 0x31, RZ ;  /* 0x000000315b407824 */ /* 0x040fe200078e02ff */
[----:B------:R-:W-:Y:S01]  /*73c0*/  IADD3.X R5, R12, UR5, R17, P4, P5 ;  /* 0x000000050c057c10 */ /* 0x000fe2000a7ea411 */
[C---:B------:R-:W-:Y:S01]  /*73d0*/  IMAD R17, R91.reuse, 0x5, RZ ;  /* 0x000000055b117824 */ /* 0x040fe200078e02ff */
        /* <DEDUP_REMOVED lines=8> */
[----:B------:R-:W-:Y:S01]  /*7460*/  IADD3 R8, P4, R4, R91, RZ ;  /* 0x0000005b04087210 */ /* 0x000fe20007f9e0ff */
[----:B------:R-:W-:Y:S01]  /*7470*/  IMAD R74, R91, 0x36, RZ ;  /* 0x000000365b4a7824 */ /* 0x000fe200078e02ff */
[-C--:B------:R-:W-:Y:S01]  /*7480*/  IADD3 R10, P5, R11, R4.reuse, RZ ;  /* 0x000000040b0a7210 */ /* 0x080fe20007fbe0ff */
[----:B------:R-:W-:Y:S01]  /*7490*/  IMAD R76, R91, 0x37, RZ ;  /* 0x000000375b4c7824 */ /* 0x000fe200078e02ff */
[-C--:B------:R-:W-:Y:S01]  /*74a0*/  IADD3 R90, P6, R13, R4.reuse, RZ ;  /* 0x000000040d5a7210 */ /* 0x080fe20007fde0ff */
        /* <DEDUP_REMOVED lines=9> */
[CC--:B------:R-:W-:Y:S01]  /*7540*/  LEA.HI.X.SX32 R9, R91.reuse, R5.reuse, 0x1, P4 ;  /* 0x000000055b097211 */ /* 0x0c0fe200020f0eff */
[----:B------:R-:W-:Y:S01]  /*7550*/  IMAD R142, R91, 0x3d, RZ ;  /* 0x0000003d5b8e7824 */ /* 0x000fe200078e02ff */
[-C--:B------:R-:W-:Y:S01]  /*7560*/  LEA.HI.X.SX32 R11, R11, R5.reuse, 0x1, P5 ;  /* 0x000000050b0b7211 */ /* 0x080fe200028f0eff */
[C---:B------:R-:W-:Y:S01]  /*7570*/  IMAD R144, R91.reuse, 0x3e, RZ ;  /* 0x0000003e5b907824 */ /* 0x040fe200078e02ff */
[----:B------:R-:W-:Y:S01]  /*7580*/  BAR.SYNC.DEFER_BLOCKING 0x0 ;  /* 0x0000000000007b1d */ /* 0x000fe20000010000 */
[----:B------:R-:W-:Y:S01]  /*7590*/  IMAD R146, R91, 0x3f, RZ ;  /* 0x0000003f5b927824 */ /* 0x000fe200078e02ff */
[----:B------:R-:W-:Y:S01]  /*75a0*/  LEA.HI.X.SX32 R91, R13, R5, 0x1, P6 ;  /* 0x000000050d5b7211 */ /* 0x000fe200030f0eff */
[----:B------:R-:W-:Y:S01]  /*75b0*/  FFMA R6, R6, 0.69314718246459960938, R87 ;  /* 0x3f31721806067823 */ /* 0x000fe20000000057 */
[----:B------:R-:W-:-:S02]  /*75c0*/  IADD3 R92, P4, R15, R4, RZ ;  /* 0x000000040f5c7210 */ /* 0x000fc40007f9e0ff */
[-C--:B------:R-:W-:Y:S01]  /*75d0*/  IADD3 R94, P5, R17, R4.reuse, RZ ;  /* 0x00000004115e7210 */ /* 0x080fe20007fbe0ff */
[----:B------:R-:W-:Y:S01]  /*75e0*/  ULDC UR4, c[0x0][0x27c] ;  /* 0x00009f0000047ab9 */ /* 0x000fe20000000800 */
[-C--:B------:R-:W-:Y:S01]  /*75f0*/  IADD3 R96, P6, R19, R4.reuse, RZ ;  /* 0x0000000413607210 */ /* 0x080fe20007fde0ff */
[----:B------:R-:W-:Y:S01]  /*7600*/  UIMAD UR4, UR18, UR4, URZ ;  /* 0x00000004120472a4 */ /* 0x000fe2000f8e023f */
[-C--:B------:R-:W-:Y:S02]  /*7610*/  LEA.HI.X.SX32 R93, R15, R5.reuse, 0x1, P4 ;  /* 0x000000050f5d7211 */ /* 0x080fe400020f0eff */
[-C--:B------:R-:W-:Y:S01]  /*7620*/  LEA.HI.X.SX32 R95, R17, R5.reuse, 0x1, P5 ;  /* 0x00000005115f7211 */ /* 0x080fe200028f0eff */
[----:B------:R-:W-:Y:S01]  /*7630*/  USHF.L.U32 UR6, UR4, 0x2, URZ ;  /* 0x0000000204067899 */ /* 0x000fe2000800063f */
[----:B------:R-:W-:Y:S01]  /*7640*/  LEA.HI.X.SX32 R97, R19, R5, 0x1, P6 ;  /* 0x0000000513617211 */ /* 0x000fe200030f0eff */
[----:B------:R-:W-:Y:S01]  /*7650*/  UIMAD.WIDE UR4, UR4, 0x4, URZ ;  /* 0x00000004040478a5 */ /* 0x000fe2000f8e023f */
[----:B------:R-:W-:-:S02]  /*7660*/  IADD3 R98, P4, R21, R4, RZ ;  /* 0x0000000415627210 */ /* 0x000fc40007f9e0ff */
[-C--:B------:R-:W-:Y:S02]  /*7670*/  IADD3 R100, P5, R23, R4.reuse, RZ ;  /* 0x0000000417647210 */ /* 0x080fe40007fbe0ff */
[-C--:B------:R-:W-:Y:S02]  /*7680*/  IADD3 R102, P6, R25, R4.reuse, RZ ;  /* 0x0000000419667210 */ /* 0x080fe40007fde0ff */
[-C--:B------:R-:W-:Y:S02]  /*7690*/  LEA.HI.X.SX32 R99, R21, R5.reuse, 0x1, P4 ;  /* 0x0000000515637211 */ /* 0x080fe400020f0eff */
[-C--:B------:R-:W-:Y:S01]  /*76a0*/  LEA.HI.X.SX32 R101, R23, R5.reuse, 0x1, P5 ;  /* 0x0000000517657211 */ /* 0x080fe200028f0eff */
[----:B------:R-:W-:Y:S01]  /*76b0*/  STG.E.U8 desc[UR20][R4.64], R179 ;  /* 0x000000b304007986 */ /* 0x000fe2000c101114 */
[----:B------:R-:W-:Y:S02]  /*76c0*/  LEA.HI.X.SX32 R103, R25, R5, 0x1, P6 ;  /* 0x0000000519677211 */ /* 0x000fe400030f0eff */
[-C--:B------:R-:W-:Y:S01]  /*76d0*/  IADD3 R104, P4, R27, R4.reuse, RZ ;  /* 0x000000041b687210 */ /* 0x080fe20007f9e0ff */
[----:B------:R-:W-:Y:S01]  /*76e0*/  STG.E.U8 desc[UR20][R8.64], R171 ;  /* 0x000000ab08007986 */ /* 0x000fe2000c101114 */
[----:B------:R-:W-:-:S02]  /*76f0*/  IADD3 R106, P5, R29, R4, RZ ;  /* 0x000000041d6a7210 */ /* 0x000fc40007fbe0ff */
[-C--:B------:R-:W-:Y:S01]  /*7700*/  IADD3 R108, P6, R31, R4.reuse, RZ ;  /* 0x000000041f6c7210 */ /* 0x080fe20007fde0ff */
[----:B------:R-:W-:Y:S01]  /*7710*/  STG.E.U8 desc[UR20][R10.64], R173 ;  /* 0x000000ad0a007986 */ /* 0x000fe2000c101114 */
[-C--:B------:R-:W-:Y:S02]  /*7720*/  LEA.HI.X.SX32 R105, R27, R5.reuse, 0x1, P4 ;  /* 0x000000051b697211 */ /* 0x080fe400020f0eff */
[-C--:B------:R-:W-:Y:S01]  /*7730*/  LEA.HI.X.SX32 R107, R29, R5.reuse, 0x1, P5 ;  /* 0x000000051d6b7211 */ /* 0x080fe200028f0eff */
[----:B------:R-:W-:Y:S01]  /*7740*/  STG.E.U8 desc[UR20][R90.64], R163 ;  /* 0x000000a35a007986 */ /* 0x000fe2000c101114 */
[----:B------:R-:W-:Y:S02]  /*7750*/  LEA.HI.X.SX32 R109, R31, R5, 0x1, P6 ;  /* 0x000000051f6d7211 */ /* 0x000fe400030f0eff */
[-C--:B------:R-:W-:Y:S01]  /*7760*/  IADD3 R110, P4, R33, R4.reuse, RZ ;  /* 0x00000004216e7210 */ /* 0x080fe20007f9e0ff */
[----:B------:R-:W0:Y:S01]  /*7770*/  LDS.128 R8, [R86] ;  /* 0x0000000056087984 */ /* 0x000e220000000c00 */
        /* <DEDUP_REMOVED lines=110> */
[----:B------:R0:W-:Y:S01]  /*7e60*/  STG.E.U8 desc[UR20][R36.64], R227 ;  /* 0x000000e324007986 */ /* 0x0001e2000c101114 */
        /* <DEDUP_REMOVED lines=22> */
[-C--:B------:R-:W-:Y:S02]  /*7fd0*/  IADD3 R76, P4, R82, R4.reuse, RZ ;  /* 0x00000004524c7210 */ /* 0x080fe40007f9e0ff */
[----:B------:R-:W-:-:S02]  /*7fe0*/  IADD3 R78, P5, R84, R4, RZ ;  /* 0x00000004544e7210 */ /* 0x000fc40007fbe0ff */
[----:B------:R-:W-:Y:S02]  /*7ff0*/  IADD3 R80, P6, R88, R4, RZ ;  /* 0x0000000458507210 */ /* 0x000fe40007fde0ff */
[C---:B0-----:R-:W-:Y:S02]  /*8000*/  PRMT R37, R8.reuse, 0x7770, RZ ;  /* 0x0000777008257816 */ /* 0x041fe400000000ff */
[----:B------:R-:W-:Y:S02]  /*8010*/  PRMT R35, R8, 0x7771, RZ ;  /* 0x0000777108237816 */ /* 0x000fe400000000ff */
[-C--:B------:R-:W-:Y:S01]  /*8020*/  LEA.HI.X.SX32 R77, R82, R5.reuse, 0x1, P4 ;  /* 0x00000005524d7211 */ /* 0x080fe200020f0eff */
[----:B------:R-:W-:Y:S01]  /*8030*/  STG.E.U8 desc[UR20][R52.64], R37 ;  /* 0x0000002534007986 */ /* 0x000fe2000c101114 */
[-C--:B------:R-:W-:Y:S02]  /*8040*/  LEA.HI.X.SX32 R79, R84, R5.reuse, 0x1, P5 ;  /* 0x00000005544f7211 */ /* 0x080fe400028f0eff */
[----:B------:R-:W-:Y:S01]  /*8050*/  LEA.HI.X.SX32 R81, R88, R5, 0x1, P6 ;  /* 0x0000000558517211 */ /* 0x000fe200030f0eff */
[----:B------:R-:W-:Y:S01]  /*8060*/  STG.E.U8 desc[UR20][R56.64], R35 ;  /* 0x0000002338007986 */ /* 0x000fe2000c101114 */
[----:B------:R-:W-:-:S02]  /*8070*/  PRMT R33, R9, 0x7770, RZ ;  /* 0x0000777009217816 */ /* 0x000fc400000000ff */
[-C--:B------:R-:W-:Y:S02]  /*8080*/  IADD3 R82, P4, R142, R4.reuse, RZ ;  /* 0x000000048e527210 */ /* 0x080fe40007f9e0ff */
[-C--:B------:R-:W-:Y:S01]  /*8090*/  IADD3 R84, P5, R144, R4.reuse, RZ ;  /* 0x0000000490547210 */ /* 0x080fe20007fbe0ff */
[----:B------:R-:W-:Y:S01]  /*80a0*/  STG.E.U8 desc[UR20][R60.64], R33 ;  /* 0x000000213c007986 */ /* 0x000fe2000c101114 */
[----:B------:R-:W-:Y:S02]  /*80b0*/  IADD3 R88, P6, R146, R4, RZ ;  /* 0x0000000492587210 */ /* 0x000fe40007fde0ff */
[C---:B------:R-:W-:Y:S02]  /*80c0*/  PRMT R31, R9.reuse, 0x7771, RZ ;  /* 0x00007771091f7816 */ /* 0x040fe400000000ff */
[C---:B------:R-:W-:Y:S02]  /*80d0*/  PRMT R19, R9.reuse, 0x7773, RZ ;  /* 0x0000777309137816 */ /* 0x040fe400000000ff */
[----:B------:R-:W-:Y:S01]  /*80e0*/  PRMT R21, R9, 0x7772, RZ ;  /* 0x0000777209157816 */ /* 0x000fe200000000ff */
[----:B------:R-:W-:Y:S01]  /*80f0*/  STG.E.U8 desc[UR20][R62.64], R31 ;  /* 0x0000001f3e007986 */ /* 0x000fe2000c101114 */
[----:B------:R-:W-:-:S02]  /*8100*/  PRMT R29, R10, 0x7770, RZ ;  /* 0x000077700a1d7816 */ /* 0x000fc400000000ff */
[----:B------:R-:W-:Y:S02]  /*8110*/  PRMT R27, R10, 0x7771, RZ ;  /* 0x000077710a1b7816 */ /* 0x000fe400000000ff */
[C---:B------:R-:W-:Y:S01]  /*8120*/  PRMT R9, R11.reuse, 0x7773, RZ ;  /* 0x000077730b097816 */ /* 0x040fe200000000ff */
[----:B------:R-:W-:Y:S01]  /*8130*/  STG.E.U8 desc[UR20][R64.64], R29 ;  /* 0x0000001d40007986 */ /* 0x000fe2000c101114 */
[C---:B------:R-:W-:Y:S02]  /*8140*/  PRMT R13, R11.reuse, 0x7772, RZ ;  /* 0x000077720b0d7816 */ /* 0x040fe400000000ff */
[C---:B------:R-:W-:Y:S01]  /*8150*/  PRMT R25, R11.reuse, 0x7771, RZ ;  /* 0x000077710b197816 */ /* 0x040fe200000000ff */
[----:B------:R-:W-:Y:S01]  /*8160*/  STG.E.U8 desc[UR20][R66.64], R27 ;  /* 0x0000001b42007986 */ /* 0x000fe2000c101114 */
[----:B------:R-:W-:Y:S02]  /*8170*/  PRMT R11, R11, 0x7770, RZ ;  /* 0x000077700b0b7816 */ /* 0x000fe400000000ff */
[----:B------:R-:W-:-:S02]  /*8180*/  LEA.HI.X.SX32 R83, R142, R5, 0x1, P4 ;  /* 0x000000058e537211 */ /* 0x000fc400020f0eff */
[-C--:B------:R-:W-:Y:S01]  /*8190*/  LEA.HI.X.SX32 R85, R144, R5.reuse, 0x1, P5 ;  /* 0x0000000590557211 */ /* 0x080fe200028f0eff */
[----:B------:R0:W-:Y:S01]  /*81a0*/  STG.E.U8 desc[UR20][R68.64], R11 ;  /* 0x0000000b44007986 */ /* 0x0001e2000c101114 */
[----:B------:R-:W-:Y:S02]  /*81b0*/  LEA.HI.X.SX32 R89, R146, R5, 0x1, P6 ;  /* 0x0000000592597211 */ /* 0x000fe400030f0eff */
[C---:B------:R-:W-:Y:S01]  /*81c0*/  PRMT R5, R8.reuse, 0x7772, RZ ;  /* 0x0000777208057816 */ /* 0x040fe200000000ff */
[----:B------:R-:W-:Y:S01]  /*81d0*/  STG.E.U8 desc[UR20][R70.64], R25 ;  /* 0x0000001946007986 */ /* 0x000fe2000c101114 */
[----:B------:R-:W-:Y:S02]  /*81e0*/  PRMT R23, R8, 0x7773, RZ ;  /* 0x0000777308177816 */ /* 0x000fe400000000ff */
[C---:B------:R-:W-:Y:S01]  /*81f0*/  PRMT R17, R10.reuse, 0x7772, RZ ;  /* 0x000077720a117816 */ /* 0x040fe200000000ff */
[----:B------:R1:W-:Y:S01]  /*8200*/  STG.E.U8 desc[UR20][R72.64], R5 ;  /* 0x0000000548007986 */ /* 0x0003e2000c101114 */
[----:B------:R-:W-:-:S02]  /*8210*/  PRMT R15, R10, 0x7773, RZ ;  /* 0x000077730a0f7816 */ /* 0x000fc400000000ff */
[----:B------:R-:W-:Y:S01]  /*8220*/  FSEL R4, R55, -INF , P2 ;  /* 0xff80000037047808 */ /* 0x000fe20001000000 */
[----:B------:R-:W-:Y:S01]  /*8230*/  STG.E.U8 desc[UR20][R74.64], R23 ;  /* 0x000000174a007986 */ /* 0x000fe2000c101114 */
[----:B------:R-:W-:Y:S01]  /*8240*/  FSEL R59, R59, -INF , P1 ;  /* 0xff8000003b3b7808 */ /* 0x000fe20000800000 */
[----:B0-----:R-:W0:Y:S01]  /*8250*/  LDC.64 R10, c[0x0][0x230] ;  /* 0x00008c00ff0a7b82 */ /* 0x001e220000000a00 */
[----:B------:R-:W-:Y:S01]  /*8260*/  LOP3.LUT R0, R0, 0x1f8, RZ, 0xc0, !PT ;  /* 0x000001f800007812 */ /* 0x000fe200078ec0ff */
[----:B------:R-:W-:Y:S01]  /*8270*/  STG.E.U8 desc[UR20][R76.64], R21 ;  /* 0x000000154c007986 */ /* 0x000fe2000c101114 */
[----:B------:R-:W-:Y:S01]  /*8280*/  FFMA R7, R4, 0.69314718246459960938, R7 ;  /* 0x3f31721804077823 */ /* 0x000fe20000000007 */
[----:B------:R-:W-:Y:S02]  /*8290*/  FFMA R54, R59, 0.69314718246459960938, R54 ;  /* 0x3f3172183b367823 */ /* 0x000fe40000000036 */
[----:B------:R-:W-:Y:S01]  /*82a0*/  STG.E.U8 desc[UR20][R78.64], R19 ;  /* 0x000000134e007986 */ /* 0x000fe2000c101114 */
[----:B-1----:R-:W-:-:S03]  /*82b0*/  FSEL R5, R120, -INF , P0 ;  /* 0xff80000078057808 */ /* 0x002fc60000000000 */
[----:B------:R-:W-:Y:S02]  /*82c0*/  STG.E.U8 desc[UR20][R80.64], R17 ;  /* 0x0000001150007986 */ /* 0x000fe4000c101114 */
[----:B------:R-:W-:Y:S01]  /*82d0*/  FFMA R55, R5, 0.69314718246459960938, R58 ;  /* 0x3f31721805377823 */ /* 0x000fe2000000003a */
[C---:B------:R-:W-:Y:S01]  /*82e0*/  IMAD.SHL.U32 R5, R2.reuse, 0x4, RZ ;  /* 0x0000000402057824 */ /* 0x040fe200078e00ff */
[----:B------:R-:W-:Y:S01]  /*82f0*/  STG.E.U8 desc[UR20][R82.64], R15 ;  /* 0x0000000f52007986 */ /* 0x000fe2000c101114 */
[----:B------:R-:W-:-:S03]  /*8300*/  IMAD.HI R2, R2, 0x4, RZ ;  /* 0x0000000402027827 */ /* 0x000fc600078e02ff */
[----:B------:R-:W-:Y:S04]  /*8310*/  STG.E.U8 desc[UR20][R84.64], R13 ;  /* 0x0000000d54007986 */ /* 0x000fe8000c101114 */
[----:B------:R-:W-:Y:S01]  /*8320*/  STG.E.U8 desc[UR20][R88.64], R9 ;  /* 0x0000000958007986 */ /* 0x000fe2000c101114 */
[----:B------:R-:W-:Y:S01]  /*8330*/  BAR.SYNC.DEFER_BLOCKING 0x0 ;  /* 0x0000000000007b1d */ /* 0x000fe20000010000 */
[----:B0-----:R-:W-:-:S04]  /*8340*/  IADD3 R4, P0, P1, R5, UR6, R10 ;  /* 0x0000000605047c10 */ /* 0x001fc8000f91e00a */
[----:B------:R-:W-:Y:S01]  /*8350*/  IADD3.X R5, R2, UR5, R11, P0, P1 ;  /* 0x0000000502057c10 */ /* 0x000fe200087e240b */
[----:B------:R-:W-:Y:S04]  /*8360*/  STS.64 [R0+UR19], R6 ;  /* 0x0000000600007988 */ /* 0x000fe80008000a13 */
[----:B------:R-:W-:Y:S01]  /*8370*/  STS.64 [R0+UR19+0x200], R54 ;  /* 0x0002003600007988 */ /* 0x000fe20008000a13 */
[----:B------:R-:W-:Y:S06]  /*8380*/  BAR.SYNC.DEFER_BLOCKING 0x0 ;  /* 0x0000000000007b1d */ /* 0x000fec0000010000 */
[----:B------:R-:W0:Y:S04]  /*8390*/  LDS R3, [R3] ;  /* 0x0000000003037984 */ /* 0x000e280000000800 */
[----:B0-----:R-:W-:Y:S01]  /*83a0*/  STG.E desc[UR20][R4.64], R3 ;  /* 0x0000000304007986 */ /* 0x001fe2000c101914 */
[----:B------:R-:W-:Y:S05]  /*83b0*/  EXIT ;  /* 0x000000000000794d */ /* 0x000fea0003800000 */
.L_x_2:
[----:B------:R-:W-:-:S00]  /*83c0*/  BRA `(.L_x_2) ;  /* 0xfffffffc00fc7947 */ /* 0x000fc0000383ffff */
[----:B------:R-:W-:-:S00]  /*83d0*/  NOP ;  /* 0x0000000000007918 */ /* 0x000fc00000000000 */
        /* <DEDUP_REMOVED lines=10> */
.L_x_3:


//--------------------- .nv.global.init           --------------------------
	.section	.nv.global.init,"aw",@progbits
.nv.global.init:
	.type		_$_str,@object
	.size		_$_str,(.L_0 - _$_str)
_$_str:
        /*0000*/ 	.byte	0x5f, 0x5f, 0x43, 0x55, 0x44, 0x41, 0x5f, 0x46, 0x54, 0x5a, 0x00
.L_0:


//--------------------- .nv.shared.attn_fwd       --------------------------
	.section	.nv.shared.attn_fwd,"aw",@nobits
	.sectionflags	@""
	.align	16
	.zero		1024


//--------------------- .nv.shared.reserved.0     --------------------------
	.section	.nv.shared.reserved.0,"aw",@nobits
	.weak		__nv_reservedSMEM_offset_0_alias
	.size		__nv_reservedSMEM_offset_0_alias, 0, 0
	.other		__nv_reservedSMEM_offset_0_alias,@"STO_CUDA_RESERVED_SHARED STV_DEFAULT"
__nv_reservedSMEM_offset_0_alias:
	.zero		0


//--------------------- .nv.constant0.attn_fwd    --------------------------
	.section	.nv.constant0.attn_fwd,"a",@progbits
	.sectionflags	@""
	.align	4
.nv.constant0.attn_fwd:
	.zero		664


//--------------------- SYMBOLS --------------------------

	.type		.nv.reservedSmem.offset0,@object
	.size		.nv.reservedSmem.offset0,0x4
